// auto-generated by cutlass_sweep.gemm — config: {"arch": "sm_100", "cluster_m": 2, "cluster_n": 2, "dtype": "tf32", "stages": 0, "tile_k": 32, "tile_m": 128, "tile_n": 128}
#include "cutlass/cutlass.h"
#include "cutlass/gemm/collective/collective_builder.hpp"
#include "cutlass/gemm/device/gemm_universal_adapter.h"
#include "cutlass/gemm/kernel/gemm_universal.hpp"
#include "cutlass/epilogue/collective/collective_builder.hpp"

using ElemA = cutlass::tfloat32_t;
using ElemB = cutlass::tfloat32_t;
using ElemCD = cutlass::tfloat32_t;
using Acc  = float;
using TileShape    = cute::Shape<cute::_128, cute::_128, cute::_32>;
using ClusterShape = cute::Shape<cute::_2, cute::_2, cute::_1>;

using CollectiveEpilogue = typename cutlass::epilogue::collective::CollectiveBuilder<
    cutlass::arch::Sm100, cutlass::arch::OpClassTensorOp,
    TileShape, ClusterShape,
    cutlass::epilogue::collective::EpilogueTileAuto,
    Acc, Acc,
    ElemCD, cutlass::layout::RowMajor, 128 / cutlass::sizeof_bits<ElemCD>::value,
    ElemCD, cutlass::layout::RowMajor, 128 / cutlass::sizeof_bits<ElemCD>::value,
    cutlass::epilogue::collective::EpilogueScheduleAuto
  >::CollectiveOp;

using CollectiveMainloop = typename cutlass::gemm::collective::CollectiveBuilder<
    cutlass::arch::Sm100, cutlass::arch::OpClassTensorOp,
    ElemA, cutlass::layout::RowMajor, 128 / cutlass::sizeof_bits<ElemA>::value,
    ElemB, cutlass::layout::ColumnMajor, 128 / cutlass::sizeof_bits<ElemB>::value,
    Acc,
    TileShape, ClusterShape,
    cutlass::gemm::collective::StageCountAutoCarveout<static_cast<int>(sizeof(typename CollectiveEpilogue::SharedStorage))>,
    cutlass::gemm::collective::KernelScheduleAuto
  >::CollectiveOp;

using GemmKernel = cutlass::gemm::kernel::GemmUniversal<
    cute::Shape<int,int,int,int>,
    CollectiveMainloop,
    CollectiveEpilogue
>;
using Gemm = cutlass::gemm::device::GemmUniversalAdapter<GemmKernel>;

// Force the device kernel symbol into the cubin without needing a host main.
auto* _anchor = &cutlass::device_kernel<GemmKernel>;


// ===== COMPILED SASS (sm_100a) =====

	.target	sm_100a

	.elftype	@"ET_EXEC"


//--------------------- .note.nv.tkinfo           --------------------------
	.section	.note.nv.tkinfo,"",@"SHT_NOTE"
	.sectionflags	@"SHF_NOTE_NV_TKINFO"
	.tkinfo
        /*0018*/ 	.word	0x00000002
        /*0030*/ 	.string	""
        /*0030*/ 	.string	"ptxas"
        /*0030*/ 	.string	"Cuda compilation tools, release 13.0, V13.0.88"
        /*0030*/ 	.string	"Build cuda_13.0.r13.0/compiler.36424714_0"
        /*0030*/ 	.string	"-arch sm_100a -m 64 "



//--------------------- .note.nv.cuinfo           --------------------------
	.section	.note.nv.cuinfo,"",@"SHT_NOTE"
	.sectionflags	@"SHF_NOTE_NV_CUINFO"
        /*0018*/ 	.short	0x0002
        /*001a*/ 	.short	0x0064
        /*001c*/ 	.short	0x0082
	.zero		2


//--------------------- .nv.info                  --------------------------
	.section	.nv.info,"",@"SHT_CUDA_INFO"
	.align	4


	//----- nvinfo : EIATTR_REGCOUNT
	.align		4
        /*0000*/ 	.byte	0x04, 0x2f
        /*0002*/ 	.short	(.L_19 - .L_18)
	.align		4
.L_18:
        /*0004*/ 	.word	index@(_ZN7cutlass13device_kernelINS_4gemm6kernel13GemmUniversalIN4cute5tupleIJiiiiEEENS1_10collective13CollectiveMmaINS1_35MainloopSm100TmaUmmaWarpSpecializedILi12ELi2ELi4ENS5_IJNS4_1CILi2EEESB_NSA_ILi1EEEEEEEENS5_IJNSA_ILi128EEESF_NSA_ILi32EEEEEENS_10tfloat32_tENS5_IJlSC_lEEESI_SJ_NS4_8TiledMMAINS4_8MMA_AtomIJNS4_23SM100_MMA_TF32_2x1SM_SSISI_SI_fLi128ELi128ELNS4_4UMMA5MajorE0ELSO_0ELNSN_7ScaleInE0ELSP_0EEEEEENS4_6LayoutINS5_IJSC_SC_SC_EEENS5_IJNSA_ILi0EEESU_SU_EEEEENS5_IJNS4_10UnderscoreESX_SX_EEEEENS4_28SM100_TMA_2SM_LOAD_MULTICASTENS4_14ComposedLayoutINS4_7SwizzleILi3ELi4ELi3EEENS4_18smem_ptr_flag_bitsILi32EEENSS_INS5_IJNSA_ILi8EEESG_EEENS5_IJSG_SC_EEEEEEEvNS4_8identityENS4_18SM100_TMA_2SM_LOADES1A_vS1B_EENS_8epilogue10collective18CollectiveEpilogueINS1E_23Sm100TmaWarpSpecializedILi4ELi2ELi16ELb1ELb0EEEJNS5_IJNSA_ILi64EEESF_SG_EEENS5_IJNSS_IS1J_SC_EENSS_INS5_IJNSA_ILi16EEESB_EEENS5_IJSC_S1J_EEEEEEEESI_SJ_SI_SJ_NS1E_6fusion15FusionCallbacksIS1I_NS1R_17LinearCombinationISI_fSI_fLNS_15FloatRoundStyleE2EEES1K_S1Q_JEEENS4_5SM1004TMEM4LOAD26SM100_TMEM_LOAD_32dp32b16xENS4_13SM90_TMA_LOADENS11_INS12_ILi2ELi4ELi3EEES15_NSS_INS5_IJS16_S1M_EEENS5_IJS1M_SC_EEEEEEENS4_39AutoVectorizingCopyWithAssumedAlignmentILi128EEENS4_14SM90_TMA_STOREES26_S28_S28_EEEvvEEEEvNT_6ParamsE)
        /*0008*/ 	.word	0x00000050


	//----- nvinfo : EIATTR_FRAME_SIZE
	.align		4
.L_19:
        /*000c*/ 	.byte	0x04, 0x11
        /*000e*/ 	.short	(.L_21 - .L_20)
	.align		4
.L_20:
        /*0010*/ 	.word	index@($__internal_2_$__cuda_sm10x_tcgen05_guardrail_trap_unallocated_columns_being_dealloced)
        /*0014*/ 	.word	0x00000000


	//----- nvinfo : EIATTR_FRAME_SIZE
	.align		4
.L_21:
        /*0018*/ 	.byte	0x04, 0x11
        /*001a*/ 	.short	(.L_23 - .L_22)
	.align		4
.L_22:
        /*001c*/ 	.word	index@($__internal_1_$__cuda_sm10x_tcgen05_guardrail_trap_phase_invalid_during_alloc)
        /*0020*/ 	.word	0x00000000


	//----- nvinfo : EIATTR_FRAME_SIZE
	.align		4
.L_23:
        /*0024*/ 	.byte	0x04, 0x11
        /*0026*/ 	.short	(.L_25 - .L_24)
	.align		4
.L_24:
        /*0028*/ 	.word	index@($__internal_0_$__cuda_sm10x_tcgen05_guardrail_trap_col_being_dealloced_not_returned_by_alloc)
        /*002c*/ 	.word	0x00000000


	//----- nvinfo : EIATTR_FRAME_SIZE
	.align		4
.L_25:
        /*0030*/ 	.byte	0x04, 0x11
        /*0032*/ 	.short	(.L_27 - .L_26)
	.align		4
.L_26:
        /*0034*/ 	.word	index@(_ZN7cutlass13device_kernelINS_4gemm6kernel13GemmUniversalIN4cute5tupleIJiiiiEEENS1_10collective13CollectiveMmaINS1_35MainloopSm100TmaUmmaWarpSpecializedILi12ELi2ELi4ENS5_IJNS4_1CILi2EEESB_NSA_ILi1EEEEEEEENS5_IJNSA_ILi128EEESF_NSA_ILi32EEEEEENS_10tfloat32_tENS5_IJlSC_lEEESI_SJ_NS4_8TiledMMAINS4_8MMA_AtomIJNS4_23SM100_MMA_TF32_2x1SM_SSISI_SI_fLi128ELi128ELNS4_4UMMA5MajorE0ELSO_0ELNSN_7ScaleInE0ELSP_0EEEEEENS4_6LayoutINS5_IJSC_SC_SC_EEENS5_IJNSA_ILi0EEESU_SU_EEEEENS5_IJNS4_10UnderscoreESX_SX_EEEEENS4_28SM100_TMA_2SM_LOAD_MULTICASTENS4_14ComposedLayoutINS4_7SwizzleILi3ELi4ELi3EEENS4_18smem_ptr_flag_bitsILi32EEENSS_INS5_IJNSA_ILi8EEESG_EEENS5_IJSG_SC_EEEEEEEvNS4_8identityENS4_18SM100_TMA_2SM_LOADES1A_vS1B_EENS_8epilogue10collective18CollectiveEpilogueINS1E_23Sm100TmaWarpSpecializedILi4ELi2ELi16ELb1ELb0EEEJNS5_IJNSA_ILi64EEESF_SG_EEENS5_IJNSS_IS1J_SC_EENSS_INS5_IJNSA_ILi16EEESB_EEENS5_IJSC_S1J_EEEEEEEESI_SJ_SI_SJ_NS1E_6fusion15FusionCallbacksIS1I_NS1R_17LinearCombinationISI_fSI_fLNS_15FloatRoundStyleE2EEES1K_S1Q_JEEENS4_5SM1004TMEM4LOAD26SM100_TMEM_LOAD_32dp32b16xENS4_13SM90_TMA_LOADENS11_INS12_ILi2ELi4ELi3EEES15_NSS_INS5_IJS16_S1M_EEENS5_IJS1M_SC_EEEEEEENS4_39AutoVectorizingCopyWithAssumedAlignmentILi128EEENS4_14SM90_TMA_STOREES26_S28_S28_EEEvvEEEEvNT_6ParamsE)
        /*0038*/ 	.word	0x00000000


	//----- nvinfo : EIATTR_MIN_STACK_SIZE
	.align		4
.L_27:
        /*003c*/ 	.byte	0x04, 0x12
        /*003e*/ 	.short	(.L_29 - .L_28)
	.align		4
.L_28:
        /*0040*/ 	.word	index@(_ZN7cutlass13device_kernelINS_4gemm6kernel13GemmUniversalIN4cute5tupleIJiiiiEEENS1_10collective13CollectiveMmaINS1_35MainloopSm100TmaUmmaWarpSpecializedILi12ELi2ELi4ENS5_IJNS4_1CILi2EEESB_NSA_ILi1EEEEEEEENS5_IJNSA_ILi128EEESF_NSA_ILi32EEEEEENS_10tfloat32_tENS5_IJlSC_lEEESI_SJ_NS4_8TiledMMAINS4_8MMA_AtomIJNS4_23SM100_MMA_TF32_2x1SM_SSISI_SI_fLi128ELi128ELNS4_4UMMA5MajorE0ELSO_0ELNSN_7ScaleInE0ELSP_0EEEEEENS4_6LayoutINS5_IJSC_SC_SC_EEENS5_IJNSA_ILi0EEESU_SU_EEEEENS5_IJNS4_10UnderscoreESX_SX_EEEEENS4_28SM100_TMA_2SM_LOAD_MULTICASTENS4_14ComposedLayoutINS4_7SwizzleILi3ELi4ELi3EEENS4_18smem_ptr_flag_bitsILi32EEENSS_INS5_IJNSA_ILi8EEESG_EEENS5_IJSG_SC_EEEEEEEvNS4_8identityENS4_18SM100_TMA_2SM_LOADES1A_vS1B_EENS_8epilogue10collective18CollectiveEpilogueINS1E_23Sm100TmaWarpSpecializedILi4ELi2ELi16ELb1ELb0EEEJNS5_IJNSA_ILi64EEESF_SG_EEENS5_IJNSS_IS1J_SC_EENSS_INS5_IJNSA_ILi16EEESB_EEENS5_IJSC_S1J_EEEEEEEESI_SJ_SI_SJ_NS1E_6fusion15FusionCallbacksIS1I_NS1R_17LinearCombinationISI_fSI_fLNS_15FloatRoundStyleE2EEES1K_S1Q_JEEENS4_5SM1004TMEM4LOAD26SM100_TMEM_LOAD_32dp32b16xENS4_13SM90_TMA_LOADENS11_INS12_ILi2ELi4ELi3EEES15_NSS_INS5_IJS16_S1M_EEENS5_IJS1M_SC_EEEEEEENS4_39AutoVectorizingCopyWithAssumedAlignmentILi128EEENS4_14SM90_TMA_STOREES26_S28_S28_EEEvvEEEEvNT_6ParamsE)
        /*0044*/ 	.word	0x00000000
.L_29:


//--------------------- .nv.compat                --------------------------
	.section	.nv.compat,"",@"SHT_CUDA_COMPAT_INFO"
	.align	4
        /*0000*/ 	.byte	0x02, 0x09, 0x01, 0x00, 0x02, 0x02, 0x02, 0x00, 0x02, 0x05, 0x05, 0x00, 0x03, 0x07, 0x01, 0x01
        /*0010*/ 	.byte	0x02, 0x03, 0x01, 0x00, 0x02, 0x06, 0x01, 0x00, 0x04, 0x0b, 0x08, 0x00, 0x09, 0x00, 0x00, 0x00
        /*0020*/ 	.byte	0x00, 0x00, 0x00, 0x00


//--------------------- .nv.info._ZN7cutlass13device_kernelINS_4gemm6kernel13GemmUniversalIN4cute5tupleIJiiiiEEENS1_10collective13CollectiveMmaINS1_35MainloopSm100TmaUmmaWarpSpecializedILi12ELi2ELi4ENS5_IJNS4_1CILi2EEESB_NSA_ILi1EEEEEEEENS5_IJNSA_ILi128EEESF_NSA_ILi32EEEEEENS_10tfloat32_tENS5_IJlSC_lEEESI_SJ_NS4_8TiledMMAINS4_8MMA_AtomIJNS4_23SM100_MMA_TF32_2x1SM_SSISI_SI_fLi128ELi128ELNS4_4UMMA5MajorE0ELSO_0ELNSN_7ScaleInE0ELSP_0EEEEEENS4_6LayoutINS5_IJSC_SC_SC_EEENS5_IJNSA_ILi0EEESU_SU_EEEEENS5_IJNS4_10UnderscoreESX_SX_EEEEENS4_28SM100_TMA_2SM_LOAD_MULTICASTENS4_14ComposedLayoutINS4_7SwizzleILi3ELi4ELi3EEENS4_18smem_ptr_flag_bitsILi32EEENSS_INS5_IJNSA_ILi8EEESG_EEENS5_IJSG_SC_EEEEEEEvNS4_8identityENS4_18SM100_TMA_2SM_LOADES1A_vS1B_EENS_8epilogue10collective18CollectiveEpilogueINS1E_23Sm100TmaWarpSpecializedILi4ELi2ELi16ELb1ELb0EEEJNS5_IJNSA_ILi64EEESF_SG_EEENS5_IJNSS_IS1J_SC_EENSS_INS5_IJNSA_ILi16EEESB_EEENS5_IJSC_S1J_EEEEEEEESI_SJ_SI_SJ_NS1E_6fusion15FusionCallbacksIS1I_NS1R_17LinearCombinationISI_fSI_fLNS_15FloatRoundStyleE2EEES1K_S1Q_JEEENS4_5SM1004TMEM4LOAD26SM100_TMEM_LOAD_32dp32b16xENS4_13SM90_TMA_LOADENS11_INS12_ILi2ELi4ELi3EEES15_NSS_INS5_IJS16_S1M_EEENS5_IJS1M_SC_EEEEEEENS4_39AutoVectorizingCopyWithAssumedAlignmentILi128EEENS4_14SM90_TMA_STOREES26_S28_S28_EEEvvEEEEvNT_6ParamsE --------------------------
	.section	.nv.info._ZN7cutlass13device_kernelINS_4gemm6kernel13GemmUniversalIN4cute5tupleIJiiiiEEENS1_10collective13CollectiveMmaINS1_35MainloopSm100TmaUmmaWarpSpecializedILi12ELi2ELi4ENS5_IJNS4_1CILi2EEESB_NSA_ILi1EEEEEEEENS5_IJNSA_ILi128EEESF_NSA_ILi32EEEEEENS_10tfloat32_tENS5_IJlSC_lEEESI_SJ_NS4_8TiledMMAINS4_8MMA_AtomIJNS4_23SM100_MMA_TF32_2x1SM_SSISI_SI_fLi128ELi128ELNS4_4UMMA5MajorE0ELSO_0ELNSN_7ScaleInE0ELSP_0EEEEEENS4_6LayoutINS5_IJSC_SC_SC_EEENS5_IJNSA_ILi0EEESU_SU_EEEEENS5_IJNS4_10UnderscoreESX_SX_EEEEENS4_28SM100_TMA_2SM_LOAD_MULTICASTENS4_14ComposedLayoutINS4_7SwizzleILi3ELi4ELi3EEENS4_18smem_ptr_flag_bitsILi32EEENSS_INS5_IJNSA_ILi8EEESG_EEENS5_IJSG_SC_EEEEEEEvNS4_8identityENS4_18SM100_TMA_2SM_LOADES1A_vS1B_EENS_8epilogue10collective18CollectiveEpilogueINS1E_23Sm100TmaWarpSpecializedILi4ELi2ELi16ELb1ELb0EEEJNS5_IJNSA_ILi64EEESF_SG_EEENS5_IJNSS_IS1J_SC_EENSS_INS5_IJNSA_ILi16EEESB_EEENS5_IJSC_S1J_EEEEEEEESI_SJ_SI_SJ_NS1E_6fusion15FusionCallbacksIS1I_NS1R_17LinearCombinationISI_fSI_fLNS_15FloatRoundStyleE2EEES1K_S1Q_JEEENS4_5SM1004TMEM4LOAD26SM100_TMEM_LOAD_32dp32b16xENS4_13SM90_TMA_LOADENS11_INS12_ILi2ELi4ELi3EEES15_NSS_INS5_IJS16_S1M_EEENS5_IJS1M_SC_EEEEEEENS4_39AutoVectorizingCopyWithAssumedAlignmentILi128EEENS4_14SM90_TMA_STOREES26_S28_S28_EEEvvEEEEvNT_6ParamsE,"",@"SHT_CUDA_INFO"
	.sectionflags	@""
	.align	4


	//----- nvinfo : EIATTR_CUDA_API_VERSION
	.align		4
        /*0000*/ 	.byte	0x04, 0x37
        /*0002*/ 	.short	(.L_31 - .L_30)
.L_30:
        /*0004*/ 	.word	0x00000082


	//----- nvinfo : EIATTR_KPARAM_INFO
	.align		4
.L_31:
        /*0008*/ 	.byte	0x04, 0x17
        /*000a*/ 	.short	(.L_33 - .L_32)
.L_32:
        /*000c*/ 	.word	0x00000000
        /*0010*/ 	.short	0x0000
        /*0012*/ 	.short	0x0000
        /*0014*/ 	.byte	0x00, 0xf0, 0x01, 0x20


	//----- nvinfo : EIATTR_AT_ENTRY_FRAGMENTS
	.align		4
.L_33:
        /*0018*/ 	.byte	0x04, 0x4f
        /*001a*/ 	.short	(.L_35 - .L_34)


	//   ....[0]....
.L_34:
        /*001c*/ 	.word	0x00000007


	//----- nvinfo : EIATTR_RESERVED_SMEM_USED
	.align		4
.L_35:
        /*0020*/ 	.byte	0x01, 0x41
	.zero		2


	//----- nvinfo : EIATTR_SPARSE_MMA_MASK
	.align		4
        /*0024*/ 	.byte	0x03, 0x50
        /*0026*/ 	.short	0x0000


	//----- nvinfo : EIATTR_TCGEN05_2CTA_USED
	.align		4
        /*0028*/ 	.byte	0x01, 0x52
	.zero		2


	//----- nvinfo : EIATTR_MAXREG_COUNT
	.align		4
        /*002c*/ 	.byte	0x03, 0x1b
        /*002e*/ 	.short	0x00ff


	//----- nvinfo : EIATTR_NUM_BARRIERS
	.align		4
        /*0030*/ 	.byte	0x02, 0x4c
        /*0032*/ 	.byte	0x07
	.zero		1


	//----- nvinfo : EIATTR_EXTERNS
	.align		4
        /*0034*/ 	.byte	0x04, 0x0f
        /*0036*/ 	.short	(.L_37 - .L_36)


	//   ....[0]....
	.align		4
.L_36:
        /*0038*/ 	.word	index@(__assertfail)


	//----- nvinfo : EIATTR_MERCURY_ISA_VERSION
	.align		4
.L_37:
        /*003c*/ 	.byte	0x03, 0x5f
        /*003e*/ 	.short	0x0101


	//----- nvinfo : EIATTR_INT_WARP_WIDE_INSTR_OFFSETS
	.align		4
        /*0040*/ 	.byte	0x04, 0x31
        /*0042*/ 	.short	(.L_39 - .L_38)


	//   ....[0]....
.L_38:
        /*0044*/ 	.word	0x00000ea0


	//   ....[1]....
        /*0048*/ 	.word	0x00000f40


	//   ....[2]....
        /*004c*/ 	.word	0x00004860


	//   ....[3]....
        /*0050*/ 	.word	0x00004880


	//   ....[4]....
        /*0054*/ 	.word	0x000048b0


	//   ....[5]....
        /*0058*/ 	.word	0x000053f0


	//   ....[6]....
        /*005c*/ 	.word	0x00005490


	//   ....[7]....
        /*0060*/ 	.word	0x00005550


	//   ....[8]....
        /*0064*/ 	.word	0x000055c0


	//   ....[9]....
        /*0068*/ 	.word	0x00005680


	//   ....[10]....
        /*006c*/ 	.word	0x00005720


	//   ....[11]....
        /*0070*/ 	.word	0x00005790


	//   ....[12]....
        /*0074*/ 	.word	0x00005850


	//   ....[13]....
        /*0078*/ 	.word	0x000058f0


	//   ....[14]....
        /*007c*/ 	.word	0x00005990


	//   ....[15]....
        /*0080*/ 	.word	0x00005a80


	//   ....[16]....
        /*0084*/ 	.word	0x00005b50


	//----- nvinfo : EIATTR_COOP_GROUP_MASK_REGIDS
	.align		4
.L_39:
        /*0088*/ 	.byte	0x04, 0x29
        /*008a*/ 	.short	(.L_41 - .L_40)


	//   ....[0]....
.L_40:
        /*008c*/ 	.word	0xffffffff


	//   ....[1]....
        /*0090*/ 	.word	0xffffffff


	//   ....[2]....
        /*0094*/ 	.word	0xffffffff


	//   ....[3]....
        /*0098*/ 	.word	0xffffffff


	//   ....[4]....
        /*009c*/ 	.word	0xffffffff


	//   ....[5]....
        /*00a0*/ 	.word	0xffffffff


	//   ....[6]....
        /*00a4*/ 	.word	0xffffffff


	//   ....[7]....
        /*00a8*/ 	.word	0xffffffff


	//   ....[8]....
        /*00ac*/ 	.word	0xffffffff


	//   ....[9]....
        /*00b0*/ 	.word	0xffffffff


	//   ....[10]....
        /*00b4*/ 	.word	0xffffffff


	//   ....[11]....
        /*00b8*/ 	.word	0xffffffff


	//   ....[12]....
        /*00bc*/ 	.word	0xffffffff


	//   ....[13]....
        /*00c0*/ 	.word	0xffffffff


	//----- nvinfo : EIATTR_COOP_GROUP_INSTR_OFFSETS
	.align		4
.L_41:
        /*00c4*/ 	.byte	0x04, 0x28
        /*00c6*/ 	.short	(.L_43 - .L_42)


	//   ....[0]....
.L_42:
        /*00c8*/ 	.word	0x000000b0


	//   ....[1]....
        /*00cc*/ 	.word	0x00000520


	//   ....[2]....
        /*00d0*/ 	.word	0x00000810


	//   ....[3]....
        /*00d4*/ 	.word	0x000009a0


	//   ....[4]....
        /*00d8*/ 	.word	0x00000a90


	//   ....[5]....
        /*00dc*/ 	.word	0x00000bf0


	//   ....[6]....
        /*00e0*/ 	.word	0x00000d80


	//   ....[7]....
        /*00e4*/ 	.word	0x00000fc0


	//   ....[8]....
        /*00e8*/ 	.word	0x00002310


	//   ....[9]....
        /*00ec*/ 	.word	0x00003640


	//   ....[10]....
        /*00f0*/ 	.word	0x00003b10


	//   ....[11]....
        /*00f4*/ 	.word	0x00003b40


	//   ....[12]....
        /*00f8*/ 	.word	0x00004760


	//   ....[13]....
        /*00fc*/ 	.word	0x00004970


	//----- nvinfo : EIATTR_VRC_CTA_INIT_COUNT
	.align		4
.L_43:
        /*0100*/ 	.byte	0x02, 0x4a
        /*0102*/ 	.byte	0x80
	.zero		1


	//----- nvinfo : EIATTR_SYSCALL_OFFSETS
	.align		4
        /*0104*/ 	.byte	0x04, 0x46
        /*0106*/ 	.short	(.L_45 - .L_44)


	//   ....[0]....
.L_44:
        /*0108*/ 	.word	0x00006710


	//   ....[1]....
        /*010c*/ 	.word	0x00006800


	//   ....[2]....
        /*0110*/ 	.word	0x00006fd0


	//   ....[3]....
        /*0114*/ 	.word	0x000079a0


	//   ....[4]....
        /*0118*/ 	.word	0x00008350


	//   ....[5]....
        /*011c*/ 	.word	0x00008d00


	//----- nvinfo : EIATTR_MBARRIER_INSTR_OFFSETS
	.align		4
.L_45:
        /*0120*/ 	.byte	0x04, 0x39
        /*0122*/ 	.short	(.L_47 - .L_46)


	//   ....[0]....
.L_46:
        /*0124*/ 	.word	0x00000670
        /*0128*/ 	.word	0x000000ff
        /*012c*/ 	.word	0x00000000
        /*0130*/ 	.short	0x0100
        /*0132*/ 	.byte	0x04
	.zero		1


	//   ....[1]....
        /*0134*/ 	.word	0x00000680
        /*0138*/ 	.word	0x000000ff
        /*013c*/ 	.word	0x00000060
        /*0140*/ 	.short	0x0100
        /*0142*/ 	.byte	0x04
	.zero		1


	//   ....[2]....
        /*0144*/ 	.word	0x00000690
        /*0148*/ 	.word	0x000000ff
        /*014c*/ 	.word	0x00000008
        /*0150*/ 	.short	0x0100
        /*0152*/ 	.byte	0x04
	.zero		1


	//   ....[3]....
        /*0154*/ 	.word	0x000006a0
        /*0158*/ 	.word	0x000000ff
        /*015c*/ 	.word	0x00000068
        /*0160*/ 	.short	0x0100
        /*0162*/ 	.byte	0x04
	.zero		1


	//   ....[4]....
        /*0164*/ 	.word	0x000006b0
        /*0168*/ 	.word	0x000000ff
        /*016c*/ 	.word	0x00000010
        /*0170*/ 	.short	0x0100
        /*0172*/ 	.byte	0x04
	.zero		1


	//   ....[5]....
        /*0174*/ 	.word	0x000006c0
        /*0178*/ 	.word	0x000000ff
        /*017c*/ 	.word	0x00000070
        /*0180*/ 	.short	0x0100
        /*0182*/ 	.byte	0x04
	.zero		1


	//   ....[6]....
        /*0184*/ 	.word	0x000006d0
        /*0188*/ 	.word	0x000000ff
        /*018c*/ 	.word	0x00000018
        /*0190*/ 	.short	0x0100
        /*0192*/ 	.byte	0x04
	.zero		1


	//   ....[7]....
        /*0194*/ 	.word	0x000006e0
        /*0198*/ 	.word	0x000000ff
        /*019c*/ 	.word	0x00000078
        /*01a0*/ 	.short	0x0100
        /*01a2*/ 	.byte	0x04
	.zero		1


	//   ....[8]....
        /*01a4*/ 	.word	0x000006f0
        /*01a8*/ 	.word	0x000000ff
        /*01ac*/ 	.word	0x00000020
        /*01b0*/ 	.short	0x0100
        /*01b2*/ 	.byte	0x04
	.zero		1


	//   ....[9]....
        /*01b4*/ 	.word	0x00000700
        /*01b8*/ 	.word	0x000000ff
        /*01bc*/ 	.word	0x00000080
        /*01c0*/ 	.short	0x0100
        /*01c2*/ 	.byte	0x04
	.zero		1


	//   ....[10]....
        /*01c4*/ 	.word	0x00000710
        /*01c8*/ 	.word	0x000000ff
        /*01cc*/ 	.word	0x00000028
        /*01d0*/ 	.short	0x0100
        /*01d2*/ 	.byte	0x04
	.zero		1


	//   ....[11]....
        /*01d4*/ 	.word	0x00000720
        /*01d8*/ 	.word	0x000000ff
        /*01dc*/ 	.word	0x00000088
        /*01e0*/ 	.short	0x0100
        /*01e2*/ 	.byte	0x04
	.zero		1


	//   ....[12]....
        /*01e4*/ 	.word	0x00000730
        /*01e8*/ 	.word	0x000000ff
        /*01ec*/ 	.word	0x00000030
        /*01f0*/ 	.short	0x0100
        /*01f2*/ 	.byte	0x04
	.zero		1


	//   ....[13]....
        /*01f4*/ 	.word	0x00000740
        /*01f8*/ 	.word	0x000000ff
        /*01fc*/ 	.word	0x00000090
        /*0200*/ 	.short	0x0100
        /*0202*/ 	.byte	0x04
	.zero		1


	//   ....[14]....
        /*0204*/ 	.word	0x00000750
        /*0208*/ 	.word	0x000000ff
        /*020c*/ 	.word	0x00000038
        /*0210*/ 	.short	0x0100
        /*0212*/ 	.byte	0x04
	.zero		1


	//   ....[15]....
        /*0214*/ 	.word	0x00000760
        /*0218*/ 	.word	0x000000ff
        /*021c*/ 	.word	0x00000098
        /*0220*/ 	.short	0x0100
        /*0222*/ 	.byte	0x04
	.zero		1


	//   ....[16]....
        /*0224*/ 	.word	0x00000770
        /*0228*/ 	.word	0x000000ff
        /*022c*/ 	.word	0x00000040
        /*0230*/ 	.short	0x0100
        /*0232*/ 	.byte	0x04
	.zero		1


	//   ....[17]....
        /*0234*/ 	.word	0x00000780
        /*0238*/ 	.word	0x000000ff
        /*023c*/ 	.word	0x000000a0
        /*0240*/ 	.short	0x0100
        /*0242*/ 	.byte	0x04
	.zero		1


	//   ....[18]....
        /*0244*/ 	.word	0x00000790
        /*0248*/ 	.word	0x000000ff
        /*024c*/ 	.word	0x00000048
        /*0250*/ 	.short	0x0100
        /*0252*/ 	.byte	0x04
	.zero		1


	//   ....[19]....
        /*0254*/ 	.word	0x000007a0
        /*0258*/ 	.word	0x000000ff
        /*025c*/ 	.word	0x000000a8
        /*0260*/ 	.short	0x0100
        /*0262*/ 	.byte	0x04
	.zero		1


	//   ....[20]....
        /*0264*/ 	.word	0x000007b0
        /*0268*/ 	.word	0x000000ff
        /*026c*/ 	.word	0x00000050
        /*0270*/ 	.short	0x0100
        /*0272*/ 	.byte	0x04
	.zero		1


	//   ....[21]....
        /*0274*/ 	.word	0x000007c0
        /*0278*/ 	.word	0x000000ff
        /*027c*/ 	.word	0x000000b0
        /*0280*/ 	.short	0x0100
        /*0282*/ 	.byte	0x04
	.zero		1


	//   ....[22]....
        /*0284*/ 	.word	0x000007d0
        /*0288*/ 	.word	0x000000ff
        /*028c*/ 	.word	0x00000058
        /*0290*/ 	.short	0x0100
        /*0292*/ 	.byte	0x04
	.zero		1


	//   ....[23]....
        /*0294*/ 	.word	0x000007e0
        /*0298*/ 	.word	0x000000ff
        /*029c*/ 	.word	0x000000b8
        /*02a0*/ 	.short	0x0100
        /*02a2*/ 	.byte	0x04
	.zero		1


	//   ....[24]....
        /*02a4*/ 	.word	0x00000910
        /*02a8*/ 	.word	0x000000ff
        /*02ac*/ 	.word	0x000000c0
        /*02b0*/ 	.short	0x0100
        /*02b2*/ 	.byte	0x04
	.zero		1


	//   ....[25]....
        /*02b4*/ 	.word	0x00000920
        /*02b8*/ 	.word	0x000000ff
        /*02bc*/ 	.word	0x000000e0
        /*02c0*/ 	.short	0x0100
        /*02c2*/ 	.byte	0x04
	.zero		1


	//   ....[26]....
        /*02c4*/ 	.word	0x00000930
        /*02c8*/ 	.word	0x000000ff
        /*02cc*/ 	.word	0x000000c8
        /*02d0*/ 	.short	0x0100
        /*02d2*/ 	.byte	0x04
	.zero		1


	//   ....[27]....
        /*02d4*/ 	.word	0x00000940
        /*02d8*/ 	.word	0x000000ff
        /*02dc*/ 	.word	0x000000e8
        /*02e0*/ 	.short	0x0100
        /*02e2*/ 	.byte	0x04
	.zero		1


	//   ....[28]....
        /*02e4*/ 	.word	0x00000950
        /*02e8*/ 	.word	0x000000ff
        /*02ec*/ 	.word	0x000000d0
        /*02f0*/ 	.short	0x0100
        /*02f2*/ 	.byte	0x04
	.zero		1


	//   ....[29]....
        /*02f4*/ 	.word	0x00000960
        /*02f8*/ 	.word	0x000000ff
        /*02fc*/ 	.word	0x000000f0
        /*0300*/ 	.short	0x0100
        /*0302*/ 	.byte	0x04
	.zero		1


	//   ....[30]....
        /*0304*/ 	.word	0x00000970
        /*0308*/ 	.word	0x000000ff
        /*030c*/ 	.word	0x000000d8
        /*0310*/ 	.short	0x0100
        /*0312*/ 	.byte	0x04
	.zero		1


	//   ....[31]....
        /*0314*/ 	.word	0x00000980
        /*0318*/ 	.word	0x000000ff
        /*031c*/ 	.word	0x000000f8
        /*0320*/ 	.short	0x0100
        /*0322*/ 	.byte	0x04
	.zero		1


	//   ....[32]....
        /*0324*/ 	.word	0x00000a60
        /*0328*/ 	.word	0x000000ff
        /*032c*/ 	.word	0x00000100
        /*0330*/ 	.short	0x0100
        /*0332*/ 	.byte	0x06
	.zero		1


	//   ....[33]....
        /*0334*/ 	.word	0x00000a70
        /*0338*/ 	.word	0x000000ff
        /*033c*/ 	.word	0x00000108
        /*0340*/ 	.short	0x0100
        /*0342*/ 	.byte	0x06
	.zero		1


	//   ....[34]....
        /*0344*/ 	.word	0x00000ba0
        /*0348*/ 	.word	0x000000ff
        /*034c*/ 	.word	0x00000110
        /*0350*/ 	.short	0x0100
        /*0352*/ 	.byte	0x06
	.zero		1


	//   ....[35]....
        /*0354*/ 	.word	0x00000bb0
        /*0358*/ 	.word	0x000000ff
        /*035c*/ 	.word	0x00000120
        /*0360*/ 	.short	0x0100
        /*0362*/ 	.byte	0x06
	.zero		1


	//   ....[36]....
        /*0364*/ 	.word	0x00000bc0
        /*0368*/ 	.word	0x000000ff
        /*036c*/ 	.word	0x00000118
        /*0370*/ 	.short	0x0100
        /*0372*/ 	.byte	0x06
	.zero		1


	//   ....[37]....
        /*0374*/ 	.word	0x00000bd0
        /*0378*/ 	.word	0x000000ff
        /*037c*/ 	.word	0x00000128
        /*0380*/ 	.short	0x0100
        /*0382*/ 	.byte	0x06
	.zero		1


	//   ....[38]....
        /*0384*/ 	.word	0x00000cf0
        /*0388*/ 	.word	0x000000ff
        /*038c*/ 	.word	0x00000130
        /*0390*/ 	.short	0x0100
        /*0392*/ 	.byte	0x04
	.zero		1


	//   ....[39]....
        /*0394*/ 	.word	0x00000d00
        /*0398*/ 	.word	0x000000ff
        /*039c*/ 	.word	0x00000150
        /*03a0*/ 	.short	0x0100
        /*03a2*/ 	.byte	0x04
	.zero		1


	//   ....[40]....
        /*03a4*/ 	.word	0x00000d10
        /*03a8*/ 	.word	0x000000ff
        /*03ac*/ 	.word	0x00000138
        /*03b0*/ 	.short	0x0100
        /*03b2*/ 	.byte	0x04
	.zero		1


	//   ....[41]....
        /*03b4*/ 	.word	0x00000d20
        /*03b8*/ 	.word	0x000000ff
        /*03bc*/ 	.word	0x00000158
        /*03c0*/ 	.short	0x0100
        /*03c2*/ 	.byte	0x04
	.zero		1


	//   ....[42]....
        /*03c4*/ 	.word	0x00000d30
        /*03c8*/ 	.word	0x000000ff
        /*03cc*/ 	.word	0x00000140
        /*03d0*/ 	.short	0x0100
        /*03d2*/ 	.byte	0x04
	.zero		1


	//   ....[43]....
        /*03d4*/ 	.word	0x00000d40
        /*03d8*/ 	.word	0x000000ff
        /*03dc*/ 	.word	0x00000160
        /*03e0*/ 	.short	0x0100
        /*03e2*/ 	.byte	0x04
	.zero		1


	//   ....[44]....
        /*03e4*/ 	.word	0x00000d50
        /*03e8*/ 	.word	0x000000ff
        /*03ec*/ 	.word	0x00000148
        /*03f0*/ 	.short	0x0100
        /*03f2*/ 	.byte	0x04
	.zero		1


	//   ....[45]....
        /*03f4*/ 	.word	0x00000d60
        /*03f8*/ 	.word	0x000000ff
        /*03fc*/ 	.word	0x00000168
        /*0400*/ 	.short	0x0100
        /*0402*/ 	.byte	0x04
	.zero		1


	//   ....[46]....
        /*0404*/ 	.word	0x00000e50
        /*0408*/ 	.word	0x000000ff
        /*040c*/ 	.word	0x00000170
        /*0410*/ 	.short	0x0100
        /*0412*/ 	.byte	0x04
	.zero		1


	//   ....[47]....
        /*0414*/ 	.word	0x00000e60
        /*0418*/ 	.word	0x000000ff
        /*041c*/ 	.word	0x00000180
        /*0420*/ 	.short	0x0100
        /*0422*/ 	.byte	0x04
	.zero		1


	//   ....[48]....
        /*0424*/ 	.word	0x00000e70
        /*0428*/ 	.word	0x000000ff
        /*042c*/ 	.word	0x00000178
        /*0430*/ 	.short	0x0100
        /*0432*/ 	.byte	0x04
	.zero		1


	//   ....[49]....
        /*0434*/ 	.word	0x00000e80
        /*0438*/ 	.word	0x000000ff
        /*043c*/ 	.word	0x00000188
        /*0440*/ 	.short	0x0100
        /*0442*/ 	.byte	0x04
	.zero		1


	//   ....[50]....
        /*0444*/ 	.word	0x00000f80
        /*0448*/ 	.word	0x000000ff
        /*044c*/ 	.word	0x00000190
        /*0450*/ 	.short	0x0100
        /*0452*/ 	.byte	0x06
	.zero		1


	//   ....[51]....
        /*0454*/ 	.word	0x00001b30
        /*0458*/ 	.word	0x00000003
        /*045c*/ 	.word	0x00000180
        /*0460*/ 	.short	0x010a
        /*0462*/ 	.byte	0xff
	.zero		1


	//   ....[52]....
        /*0464*/ 	.word	0x00001b60
        /*0468*/ 	.word	0x00000003
        /*046c*/ 	.word	0x00000170
        /*0470*/ 	.short	0x0101
        /*0472*/ 	.byte	0xff
	.zero		1


	//   ....[53]....
        /*0474*/ 	.word	0x00001c20
        /*0478*/ 	.word	0x000000ff
        /*047c*/ 	.word	0x00000060
        /*0480*/ 	.short	0x010a
        /*0482*/ 	.byte	0x04
	.zero		1


	//   ....[54]....
        /*0484*/ 	.word	0x00001cf0
        /*0488*/ 	.word	0x000000ff
        /*048c*/ 	.word	0x00000060
        /*0490*/ 	.short	0x010a
        /*0492*/ 	.byte	0x21
	.zero		1


	//   ....[55]....
        /*0494*/ 	.word	0x00001ea0
        /*0498*/ 	.word	0x000000ff
        /*049c*/ 	.word	0x00000060
        /*04a0*/ 	.short	0x010a
        /*04a2*/ 	.byte	0x05
	.zero		1


	//   ....[56]....
        /*04a4*/ 	.word	0x00001fb0
        /*04a8*/ 	.word	0x000000ff
        /*04ac*/ 	.word	0x00000108
        /*04b0*/ 	.short	0x0101
        /*04b2*/ 	.byte	0x06
	.zero		1


	//   ....[57]....
        /*04b4*/ 	.word	0x00001fd0
        /*04b8*/ 	.word	0x000000ff
        /*04bc*/ 	.word	0x00000060
        /*04c0*/ 	.short	0x010a
        /*04c2*/ 	.byte	0x04
	.zero		1


	//   ....[58]....
        /*04c4*/ 	.word	0x00002050
        /*04c8*/ 	.word	0x000000ff
        /*04cc*/ 	.word	0x00000060
        /*04d0*/ 	.short	0x010a
        /*04d2*/ 	.byte	0x11
	.zero		1


	//   ....[59]....
        /*04d4*/ 	.word	0x000021e0
        /*04d8*/ 	.word	0x000000ff
        /*04dc*/ 	.word	0x00000060
        /*04e0*/ 	.short	0x010a
        /*04e2*/ 	.byte	0x05
	.zero		1


	//   ....[60]....
        /*04e4*/ 	.word	0x00002340
        /*04e8*/ 	.word	0x00000003
        /*04ec*/ 	.word	0x00000110
        /*04f0*/ 	.short	0x010a
        /*04f2*/ 	.byte	0xff
	.zero		1


	//   ....[61]....
        /*04f4*/ 	.word	0x00002490
        /*04f8*/ 	.word	0x00000000
        /*04fc*/ 	.word	0x00000000
        /*0500*/ 	.short	0x0101
        /*0502*/ 	.byte	0xff
	.zero		1


	//   ....[62]....
        /*0504*/ 	.word	0x00002a40
        /*0508*/ 	.word	0x000000ff
        /*050c*/ 	.word	0x00000000
        /*0510*/ 	.short	0x010a
        /*0512*/ 	.byte	0x04
	.zero		1


	//   ....[63]....
        /*0514*/ 	.word	0x00002ad0
        /*0518*/ 	.word	0x000000ff
        /*051c*/ 	.word	0x00000000
        /*0520*/ 	.short	0x010a
        /*0522*/ 	.byte	0x05
	.zero		1


	//   ....[64]....
        /*0524*/ 	.word	0x00002b60
        /*0528*/ 	.word	0x000000ff
        /*052c*/ 	.word	0x00000000
        /*0530*/ 	.short	0x010a
        /*0532*/ 	.byte	0x05
	.zero		1


	//   ....[65]....
        /*0534*/ 	.word	0x00002bf0
        /*0538*/ 	.word	0x000000ff
        /*053c*/ 	.word	0x00000000
        /*0540*/ 	.short	0x010a
        /*0542*/ 	.byte	0x05
	.zero		1


	//   ....[66]....
        /*0544*/ 	.word	0x00002c80
        /*0548*/ 	.word	0x000000ff
        /*054c*/ 	.word	0x00000000
        /*0550*/ 	.short	0x010a
        /*0552*/ 	.byte	0x05
	.zero		1


	//   ....[67]....
        /*0554*/ 	.word	0x00002d10
        /*0558*/ 	.word	0x000000ff
        /*055c*/ 	.word	0x00000000
        /*0560*/ 	.short	0x010a
        /*0562*/ 	.byte	0x05
	.zero		1


	//   ....[68]....
        /*0564*/ 	.word	0x00002da0
        /*0568*/ 	.word	0x000000ff
        /*056c*/ 	.word	0x00000000
        /*0570*/ 	.short	0x010a
        /*0572*/ 	.byte	0x05
	.zero		1


	//   ....[69]....
        /*0574*/ 	.word	0x00002e30
        /*0578*/ 	.word	0x000000ff
        /*057c*/ 	.word	0x00000000
        /*0580*/ 	.short	0x010a
        /*0582*/ 	.byte	0x05
	.zero		1


	//   ....[70]....
        /*0584*/ 	.word	0x00002ec0
        /*0588*/ 	.word	0x000000ff
        /*058c*/ 	.word	0x00000000
        /*0590*/ 	.short	0x010a
        /*0592*/ 	.byte	0x05
	.zero		1


	//   ....[71]....
        /*0594*/ 	.word	0x00002f50
        /*0598*/ 	.word	0x000000ff
        /*059c*/ 	.word	0x00000000
        /*05a0*/ 	.short	0x010a
        /*05a2*/ 	.byte	0x05
	.zero		1


	//   ....[72]....
        /*05a4*/ 	.word	0x00002fe0
        /*05a8*/ 	.word	0x000000ff
        /*05ac*/ 	.word	0x00000000
        /*05b0*/ 	.short	0x010a
        /*05b2*/ 	.byte	0x05
	.zero		1


	//   ....[73]....
        /*05b4*/ 	.word	0x00003080
        /*05b8*/ 	.word	0x00000000
        /*05bc*/ 	.word	0x00000000
        /*05c0*/ 	.short	0x010a
        /*05c2*/ 	.byte	0xff
	.zero		1


	//   ....[74]....
        /*05c4*/ 	.word	0x000031a0
        /*05c8*/ 	.word	0x00000002
        /*05cc*/ 	.word	0x00000170
        /*05d0*/ 	.short	0x010a
        /*05d2*/ 	.byte	0xff
	.zero		1


	//   ....[75]....
        /*05d4*/ 	.word	0x00003200
        /*05d8*/ 	.word	0x00000004
        /*05dc*/ 	.word	0x00000000
        /*05e0*/ 	.short	0x0101
        /*05e2*/ 	.byte	0xff
	.zero		1


	//   ....[76]....
        /*05e4*/ 	.word	0x00003220
        /*05e8*/ 	.word	0x000000ff
        /*05ec*/ 	.word	0x00000120
        /*05f0*/ 	.short	0x010a
        /*05f2*/ 	.byte	0x04
	.zero		1


	//   ....[77]....
        /*05f4*/ 	.word	0x00003340
        /*05f8*/ 	.word	0x00000002
        /*05fc*/ 	.word	0x00000110
        /*0600*/ 	.short	0x010a
        /*0602*/ 	.byte	0xff
	.zero		1


	//   ....[78]....
        /*0604*/ 	.word	0x00003450
        /*0608*/ 	.word	0x00000002
        /*060c*/ 	.word	0x00000000
        /*0610*/ 	.short	0x0101
        /*0612*/ 	.byte	0xff
	.zero		1


	//   ....[79]....
        /*0614*/ 	.word	0x000034e0
        /*0618*/ 	.word	0x000000ff
        /*061c*/ 	.word	0x00000120
        /*0620*/ 	.short	0x0106
        /*0622*/ 	.byte	0x04
	.zero		1


	//   ....[80]....
        /*0624*/ 	.word	0x00003500
        /*0628*/ 	.word	0x000000ff
        /*062c*/ 	.word	0x00000120
        /*0630*/ 	.short	0x010a
        /*0632*/ 	.byte	0x04
	.zero		1


	//   ....[81]....
        /*0634*/ 	.word	0x00003590
        /*0638*/ 	.word	0x000000ff
        /*063c*/ 	.word	0x00000120
        /*0640*/ 	.short	0x0106
        /*0642*/ 	.byte	0x07
	.zero		1


	//   ....[82]....
        /*0644*/ 	.word	0x000035d0
        /*0648*/ 	.word	0x00000000
        /*064c*/ 	.word	0x00000120
        /*0650*/ 	.short	0x010a
        /*0652*/ 	.byte	0xff
	.zero		1


	//   ....[83]....
        /*0654*/ 	.word	0x00003810
        /*0658*/ 	.word	0x000000ff
        /*065c*/ 	.word	0x00000008
        /*0660*/ 	.short	0x010a
        /*0662*/ 	.byte	0x05
	.zero		1


	//   ....[84]....
        /*0664*/ 	.word	0x00003830
        /*0668*/ 	.word	0x000000ff
        /*066c*/ 	.word	0x00000008
        /*0670*/ 	.short	0x010a
        /*0672*/ 	.byte	0x05
	.zero		1


	//   ....[85]....
        /*0674*/ 	.word	0x000039c0
        /*0678*/ 	.word	0x000000ff
        /*067c*/ 	.word	0x00000008
        /*0680*/ 	.short	0x010a
        /*0682*/ 	.byte	0x05
	.zero		1


	//   ....[86]....
        /*0684*/ 	.word	0x000039e0
        /*0688*/ 	.word	0x000000ff
        /*068c*/ 	.word	0x00000008
        /*0690*/ 	.short	0x010a
        /*0692*/ 	.byte	0x05
	.zero		1


	//   ....[87]....
        /*0694*/ 	.word	0x00003aa0
        /*0698*/ 	.word	0x000000ff
        /*069c*/ 	.word	0x00000000
        /*06a0*/ 	.short	0x0101
        /*06a2*/ 	.byte	0x04
	.zero		1


	//   ....[88]....
        /*06a4*/ 	.word	0x00003de0
        /*06a8*/ 	.word	0x00000000
        /*06ac*/ 	.word	0x00000110
        /*06b0*/ 	.short	0x010a
        /*06b2*/ 	.byte	0xff
	.zero		1


	//   ....[89]....
        /*06b4*/ 	.word	0x00003ea0
        /*06b8*/ 	.word	0x00000000
        /*06bc*/ 	.word	0x00000000
        /*06c0*/ 	.short	0x0101
        /*06c2*/ 	.byte	0xff
	.zero		1


	//   ....[90]....
        /*06c4*/ 	.word	0x00003f60
        /*06c8*/ 	.word	0x000000ff
        /*06cc*/ 	.word	0x00000000
        /*06d0*/ 	.short	0x010a
        /*06d2*/ 	.byte	0x04
	.zero		1


	//   ....[91]....
        /*06d4*/ 	.word	0x00003f70
        /*06d8*/ 	.word	0x000000ff
        /*06dc*/ 	.word	0x00000150
        /*06e0*/ 	.short	0x010a
        /*06e2*/ 	.byte	0x1f
	.zero		1


	//   ....[92]....
        /*06e4*/ 	.word	0x00004020
        /*06e8*/ 	.word	0x000000ff
        /*06ec*/ 	.word	0x00000000
        /*06f0*/ 	.short	0x010a
        /*06f2*/ 	.byte	0x05
	.zero		1


	//   ....[93]....
        /*06f4*/ 	.word	0x00004150
        /*06f8*/ 	.word	0x000000ff
        /*06fc*/ 	.word	0x00000000
        /*0700*/ 	.short	0x010a
        /*0702*/ 	.byte	0x04
	.zero		1


	//   ....[94]....
        /*0704*/ 	.word	0x00004450
        /*0708*/ 	.word	0x000000ff
        /*070c*/ 	.word	0x00000000
        /*0710*/ 	.short	0x010a
        /*0712*/ 	.byte	0x04
	.zero		1


	//   ....[95]....
        /*0714*/ 	.word	0x000044e0
        /*0718*/ 	.word	0x000000ff
        /*071c*/ 	.word	0x00000000
        /*0720*/ 	.short	0x010a
        /*0722*/ 	.byte	0x05
	.zero		1


	//   ....[96]....
        /*0724*/ 	.word	0x00004570
        /*0728*/ 	.word	0x000000ff
        /*072c*/ 	.word	0x00000000
        /*0730*/ 	.short	0x010a
        /*0732*/ 	.byte	0x05
	.zero		1


	//   ....[97]....
        /*0734*/ 	.word	0x00004610
        /*0738*/ 	.word	0x00000000
        /*073c*/ 	.word	0x00000000
        /*0740*/ 	.short	0x010a
        /*0742*/ 	.byte	0xff
	.zero		1


	//   ....[98]....
        /*0744*/ 	.word	0x00004650
        /*0748*/ 	.word	0x00000000
        /*074c*/ 	.word	0x00000000
        /*0750*/ 	.short	0x010a
        /*0752*/ 	.byte	0xff
	.zero		1


	//   ....[99]....
        /*0754*/ 	.word	0x000046c0
        /*0758*/ 	.word	0x000000ff
        /*075c*/ 	.word	0x00000000
        /*0760*/ 	.short	0x0101
        /*0762*/ 	.byte	0x04
	.zero		1


	//   ....[100]....
        /*0764*/ 	.word	0x00004700
        /*0768*/ 	.word	0x000000ff
        /*076c*/ 	.word	0x00000190
        /*0770*/ 	.short	0x010a
        /*0772*/ 	.byte	0x1a
	.zero		1


	//   ....[101]....
        /*0774*/ 	.word	0x00004750
        /*0778*/ 	.word	0x000000ff
        /*077c*/ 	.word	0x00000000
        /*0780*/ 	.short	0x0101
        /*0782*/ 	.byte	0x04
	.zero		1


	//   ....[102]....
        /*0784*/ 	.word	0x00004bf0
        /*0788*/ 	.word	0x0000000c
        /*078c*/ 	.word	0x00000110
        /*0790*/ 	.short	0x010a
        /*0792*/ 	.byte	0xff
	.zero		1


	//   ....[103]....
        /*0794*/ 	.word	0x00004d60
        /*0798*/ 	.word	0x00000000
        /*079c*/ 	.word	0x00000000
        /*07a0*/ 	.short	0x0101
        /*07a2*/ 	.byte	0xff
	.zero		1


	//   ....[104]....
        /*07a4*/ 	.word	0x000051f0
        /*07a8*/ 	.word	0x000000ff
        /*07ac*/ 	.word	0x00000108
        /*07b0*/ 	.short	0x010a
        /*07b2*/ 	.byte	0x15
	.zero		1


	//   ....[105]....
        /*07b4*/ 	.word	0x00005370
        /*07b8*/ 	.word	0x000000ff
        /*07bc*/ 	.word	0x000000e0
        /*07c0*/ 	.short	0x010a
        /*07c2*/ 	.byte	0x15
	.zero		1


	//   ....[106]....
        /*07c4*/ 	.word	0x00005570
        /*07c8*/ 	.word	0x000000ff
        /*07cc*/ 	.word	0x000000c0
        /*07d0*/ 	.short	0x010b
        /*07d2*/ 	.byte	0x15
	.zero		1


	//   ....[107]....
        /*07d4*/ 	.word	0x00005580
        /*07d8*/ 	.word	0x000000ff
        /*07dc*/ 	.word	0x00000000
        /*07e0*/ 	.short	0x0101
        /*07e2*/ 	.byte	0x06
	.zero		1


	//   ....[108]....
        /*07e4*/ 	.word	0x00005590
        /*07e8*/ 	.word	0x000000ff
        /*07ec*/ 	.word	0x000000e8
        /*07f0*/ 	.short	0x010a
        /*07f2*/ 	.byte	0x15
	.zero		1


	//   ....[109]....
        /*07f4*/ 	.word	0x00005740
        /*07f8*/ 	.word	0x000000ff
        /*07fc*/ 	.word	0x000000c8
        /*0800*/ 	.short	0x010b
        /*0802*/ 	.byte	0x15
	.zero		1


	//   ....[110]....
        /*0804*/ 	.word	0x00005750
        /*0808*/ 	.word	0x000000ff
        /*080c*/ 	.word	0x00000000
        /*0810*/ 	.short	0x0101
        /*0812*/ 	.byte	0x06
	.zero		1


	//   ....[111]....
        /*0814*/ 	.word	0x00005760
        /*0818*/ 	.word	0x000000ff
        /*081c*/ 	.word	0x000000f0
        /*0820*/ 	.short	0x010a
        /*0822*/ 	.byte	0x15
	.zero		1


	//   ....[112]....
        /*0824*/ 	.word	0x00005910
        /*0828*/ 	.word	0x000000ff
        /*082c*/ 	.word	0x000000d0
        /*0830*/ 	.short	0x010b
        /*0832*/ 	.byte	0x15
	.zero		1


	//   ....[113]....
        /*0834*/ 	.word	0x00005920
        /*0838*/ 	.word	0x000000ff
        /*083c*/ 	.word	0x00000000
        /*0840*/ 	.short	0x0101
        /*0842*/ 	.byte	0x06
	.zero		1


	//   ....[114]....
        /*0844*/ 	.word	0x00005930
        /*0848*/ 	.word	0x000000ff
        /*084c*/ 	.word	0x000000f8
        /*0850*/ 	.short	0x010a
        /*0852*/ 	.byte	0x15
	.zero		1


	//   ....[115]....
        /*0854*/ 	.word	0x00005b70
        /*0858*/ 	.word	0x000000ff
        /*085c*/ 	.word	0x000000d8
        /*0860*/ 	.short	0x010b
        /*0862*/ 	.byte	0x15
	.zero		1


	//   ....[116]....
        /*0864*/ 	.word	0x00005b80
        /*0868*/ 	.word	0x000000ff
        /*086c*/ 	.word	0x00000000
        /*0870*/ 	.short	0x0101
        /*0872*/ 	.byte	0x25
	.zero		1


	//   ....[117]....
        /*0874*/ 	.word	0x00005bc0
        /*0878*/ 	.word	0x000000ff
        /*087c*/ 	.word	0x000000e0
        /*0880*/ 	.short	0x010a
        /*0882*/ 	.byte	0x15
	.zero		1


	//   ....[118]....
        /*0884*/ 	.word	0x00005be0
        /*0888*/ 	.word	0x000000ff
        /*088c*/ 	.word	0x000000e8
        /*0890*/ 	.short	0x010a
        /*0892*/ 	.byte	0x15
	.zero		1


	//   ....[119]....
        /*0894*/ 	.word	0x00005c00
        /*0898*/ 	.word	0x000000ff
        /*089c*/ 	.word	0x000000f0
        /*08a0*/ 	.short	0x010a
        /*08a2*/ 	.byte	0x15
	.zero		1


	//   ....[120]....
        /*08a4*/ 	.word	0x00005c40
        /*08a8*/ 	.word	0x00000000
        /*08ac*/ 	.word	0x000000f8
        /*08b0*/ 	.short	0x010a
        /*08b2*/ 	.byte	0xff
	.zero		1


	//   ....[121]....
        /*08b4*/ 	.word	0x00005fa0
        /*08b8*/ 	.word	0x00000003
        /*08bc*/ 	.word	0x00000110
        /*08c0*/ 	.short	0x010a
        /*08c2*/ 	.byte	0xff
	.zero		1


	//   ....[122]....
        /*08c4*/ 	.word	0x00006120
        /*08c8*/ 	.word	0x00000000
        /*08cc*/ 	.word	0x00000000
        /*08d0*/ 	.short	0x0101
        /*08d2*/ 	.byte	0xff
	.zero		1


	//   ....[123]....
        /*08d4*/ 	.word	0x00006c90
        /*08d8*/ 	.word	0x000000ff
        /*08dc*/ 	.word	0x000000c0
        /*08e0*/ 	.short	0x010a
        /*08e2*/ 	.byte	0x2b
	.zero		1


	//   ....[124]....
        /*08e4*/ 	.word	0x00006cd0
        /*08e8*/ 	.word	0x0000004b
        /*08ec*/ 	.word	0x00000130
        /*08f0*/ 	.short	0x010a
        /*08f2*/ 	.byte	0xff
	.zero		1


	//   ....[125]....
        /*08f4*/ 	.word	0x00006dc0
        /*08f8*/ 	.word	0x000000ff
        /*08fc*/ 	.word	0x000000c0
        /*0900*/ 	.short	0x010a
        /*0902*/ 	.byte	0x2b
	.zero		1


	//   ....[126]....
        /*0904*/ 	.word	0x00006eb0
        /*0908*/ 	.word	0x0000004b
        /*090c*/ 	.word	0x00000130
        /*0910*/ 	.short	0x010a
        /*0912*/ 	.byte	0xff
	.zero		1


	//   ....[127]....
        /*0914*/ 	.word	0x000076d0
        /*0918*/ 	.word	0x00000000
        /*091c*/ 	.word	0x00000000
        /*0920*/ 	.short	0x0101
        /*0922*/ 	.byte	0xff
	.zero		1


	//   ....[128]....
        /*0924*/ 	.word	0x000076e0
        /*0928*/ 	.word	0x00000003
        /*092c*/ 	.word	0x000000c0
        /*0930*/ 	.short	0x010a
        /*0932*/ 	.byte	0xff
	.zero		1


	//   ....[129]....
        /*0934*/ 	.word	0x000077c0
        /*0938*/ 	.word	0x00000003
        /*093c*/ 	.word	0x000000c0
        /*0940*/ 	.short	0x010a
        /*0942*/ 	.byte	0xff
	.zero		1


	//   ....[130]....
        /*0944*/ 	.word	0x00008080
        /*0948*/ 	.word	0x0000004d
        /*094c*/ 	.word	0x00000000
        /*0950*/ 	.short	0x0101
        /*0952*/ 	.byte	0xff
	.zero		1


	//   ....[131]....
        /*0954*/ 	.word	0x000080a0
        /*0958*/ 	.word	0x00000000
        /*095c*/ 	.word	0x000000c0
        /*0960*/ 	.short	0x010a
        /*0962*/ 	.byte	0xff
	.zero		1


	//   ....[132]....
        /*0964*/ 	.word	0x00008170
        /*0968*/ 	.word	0x00000000
        /*096c*/ 	.word	0x000000c0
        /*0970*/ 	.short	0x010a
        /*0972*/ 	.byte	0xff
	.zero		1


	//   ....[133]....
        /*0974*/ 	.word	0x00008a30
        /*0978*/ 	.word	0x0000004d
        /*097c*/ 	.word	0x00000000
        /*0980*/ 	.short	0x0101
        /*0982*/ 	.byte	0xff
	.zero		1


	//   ....[134]....
        /*0984*/ 	.word	0x00008a50
        /*0988*/ 	.word	0x00000000
        /*098c*/ 	.word	0x000000c0
        /*0990*/ 	.short	0x010a
        /*0992*/ 	.byte	0xff
	.zero		1


	//   ....[135]....
        /*0994*/ 	.word	0x00008b20
        /*0998*/ 	.word	0x00000000
        /*099c*/ 	.word	0x000000c0
        /*09a0*/ 	.short	0x010a
        /*09a2*/ 	.byte	0xff
	.zero		1


	//   ....[136]....
        /*09a4*/ 	.word	0x00008e30
        /*09a8*/ 	.word	0x0000004b
        /*09ac*/ 	.word	0x00000000
        /*09b0*/ 	.short	0x0101
        /*09b2*/ 	.byte	0xff
	.zero		1


	//   ....[137]....
        /*09b4*/ 	.word	0x00009430
        /*09b8*/ 	.word	0x00000002
        /*09bc*/ 	.word	0x00000000
        /*09c0*/ 	.short	0x0101
        /*09c2*/ 	.byte	0xff
	.zero		1


	//   ....[138]....
        /*09c4*/ 	.word	0x000096c0
        /*09c8*/ 	.word	0x000000ff
        /*09cc*/ 	.word	0x00000000
        /*09d0*/ 	.short	0x0101
        /*09d2*/ 	.byte	0x04
	.zero		1


	//   ....[139]....
        /*09d4*/ 	.word	0x000096e0
        /*09d8*/ 	.word	0x00000003
        /*09dc*/ 	.word	0x00000180
        /*09e0*/ 	.short	0x010a
        /*09e2*/ 	.byte	0xff
	.zero		1


	//   ....[140]....
        /*09e4*/ 	.word	0x00009740
        /*09e8*/ 	.word	0x00000000
        /*09ec*/ 	.word	0x00000060
        /*09f0*/ 	.short	0x010a
        /*09f2*/ 	.byte	0xff
	.zero		1


	//   ....[141]....
        /*09f4*/ 	.word	0x000097a0
        /*09f8*/ 	.word	0x00000000
        /*09fc*/ 	.word	0x00000060
        /*0a00*/ 	.short	0x010a
        /*0a02*/ 	.byte	0xff
	.zero		1


	//   ....[142]....
        /*0a04*/ 	.word	0x000097f0
        /*0a08*/ 	.word	0x00000003
        /*0a0c*/ 	.word	0x00000110
        /*0a10*/ 	.short	0x010a
        /*0a12*/ 	.byte	0xff
	.zero		1


	//   ....[143]....
        /*0a14*/ 	.word	0x00009850
        /*0a18*/ 	.word	0x00000000
        /*0a1c*/ 	.word	0x00000000
        /*0a20*/ 	.short	0x010a
        /*0a22*/ 	.byte	0xff
	.zero		1


	//   ....[144]....
        /*0a24*/ 	.word	0x000098b0
        /*0a28*/ 	.word	0x00000000
        /*0a2c*/ 	.word	0x00000000
        /*0a30*/ 	.short	0x010a
        /*0a32*/ 	.byte	0xff
	.zero		1


	//   ....[145]....
        /*0a34*/ 	.word	0x00009910
        /*0a38*/ 	.word	0x00000000
        /*0a3c*/ 	.word	0x00000000
        /*0a40*/ 	.short	0x010a
        /*0a42*/ 	.byte	0xff
	.zero		1


	//   ....[146]....
        /*0a44*/ 	.word	0x00009970
        /*0a48*/ 	.word	0x00000000
        /*0a4c*/ 	.word	0x00000000
        /*0a50*/ 	.short	0x010a
        /*0a52*/ 	.byte	0xff
	.zero		1


	//   ....[147]....
        /*0a54*/ 	.word	0x000099d0
        /*0a58*/ 	.word	0x00000000
        /*0a5c*/ 	.word	0x00000000
        /*0a60*/ 	.short	0x010a
        /*0a62*/ 	.byte	0xff
	.zero		1


	//   ....[148]....
        /*0a64*/ 	.word	0x00009a30
        /*0a68*/ 	.word	0x00000000
        /*0a6c*/ 	.word	0x00000000
        /*0a70*/ 	.short	0x010a
        /*0a72*/ 	.byte	0xff
	.zero		1


	//   ....[149]....
        /*0a74*/ 	.word	0x00009a90
        /*0a78*/ 	.word	0x00000000
        /*0a7c*/ 	.word	0x00000000
        /*0a80*/ 	.short	0x010a
        /*0a82*/ 	.byte	0xff
	.zero		1


	//   ....[150]....
        /*0a84*/ 	.word	0x00009af0
        /*0a88*/ 	.word	0x00000000
        /*0a8c*/ 	.word	0x00000000
        /*0a90*/ 	.short	0x010a
        /*0a92*/ 	.byte	0xff
	.zero		1


	//   ....[151]....
        /*0a94*/ 	.word	0x00009b50
        /*0a98*/ 	.word	0x00000000
        /*0a9c*/ 	.word	0x00000000
        /*0aa0*/ 	.short	0x010a
        /*0aa2*/ 	.byte	0xff
	.zero		1


	//   ....[152]....
        /*0aa4*/ 	.word	0x00009bb0
        /*0aa8*/ 	.word	0x00000000
        /*0aac*/ 	.word	0x00000000
        /*0ab0*/ 	.short	0x010a
        /*0ab2*/ 	.byte	0xff
	.zero		1


	//   ....[153]....
        /*0ab4*/ 	.word	0x00009c10
        /*0ab8*/ 	.word	0x00000000
        /*0abc*/ 	.word	0x00000000
        /*0ac0*/ 	.short	0x010a
        /*0ac2*/ 	.byte	0xff
	.zero		1


	//   ....[154]....
        /*0ac4*/ 	.word	0x00009c60
        /*0ac8*/ 	.word	0x00000002
        /*0acc*/ 	.word	0x00000170
        /*0ad0*/ 	.short	0x010a
        /*0ad2*/ 	.byte	0xff
	.zero		1


	//   ....[155]....
        /*0ad4*/ 	.word	0x00009cc0
        /*0ad8*/ 	.word	0x00000002
        /*0adc*/ 	.word	0x00000120
        /*0ae0*/ 	.short	0x010a
        /*0ae2*/ 	.byte	0xff
	.zero		1


	//   ....[156]....
        /*0ae4*/ 	.word	0x00009d10
        /*0ae8*/ 	.word	0x00000002
        /*0aec*/ 	.word	0x00000110
        /*0af0*/ 	.short	0x010a
        /*0af2*/ 	.byte	0xff
	.zero		1


	//   ....[157]....
        /*0af4*/ 	.word	0x00009d70
        /*0af8*/ 	.word	0x00000000
        /*0afc*/ 	.word	0x00000120
        /*0b00*/ 	.short	0x010a
        /*0b02*/ 	.byte	0xff
	.zero		1


	//   ....[158]....
        /*0b04*/ 	.word	0x00009dd0
        /*0b08*/ 	.word	0x00000000
        /*0b0c*/ 	.word	0x00000008
        /*0b10*/ 	.short	0x010a
        /*0b12*/ 	.byte	0xff
	.zero		1


	//   ....[159]....
        /*0b14*/ 	.word	0x00009ec0
        /*0b18*/ 	.word	0x00000000
        /*0b1c*/ 	.word	0x00000008
        /*0b20*/ 	.short	0x010a
        /*0b22*/ 	.byte	0xff
	.zero		1


	//   ....[160]....
        /*0b24*/ 	.word	0x00009f10
        /*0b28*/ 	.word	0x00000000
        /*0b2c*/ 	.word	0x00000110
        /*0b30*/ 	.short	0x010a
        /*0b32*/ 	.byte	0xff
	.zero		1


	//   ....[161]....
        /*0b34*/ 	.word	0x00009f70
        /*0b38*/ 	.word	0x00000000
        /*0b3c*/ 	.word	0x00000150
        /*0b40*/ 	.short	0x010a
        /*0b42*/ 	.byte	0xff
	.zero		1


	//   ....[162]....
        /*0b44*/ 	.word	0x00009fd0
        /*0b48*/ 	.word	0x00000000
        /*0b4c*/ 	.word	0x00000000
        /*0b50*/ 	.short	0x010a
        /*0b52*/ 	.byte	0xff
	.zero		1


	//   ....[163]....
        /*0b54*/ 	.word	0x0000a030
        /*0b58*/ 	.word	0x00000000
        /*0b5c*/ 	.word	0x00000000
        /*0b60*/ 	.short	0x010a
        /*0b62*/ 	.byte	0xff
	.zero		1


	//   ....[164]....
        /*0b64*/ 	.word	0x0000a090
        /*0b68*/ 	.word	0x00000000
        /*0b6c*/ 	.word	0x00000000
        /*0b70*/ 	.short	0x010a
        /*0b72*/ 	.byte	0xff
	.zero		1


	//   ....[165]....
        /*0b74*/ 	.word	0x0000a0f0
        /*0b78*/ 	.word	0x00000000
        /*0b7c*/ 	.word	0x00000000
        /*0b80*/ 	.short	0x010a
        /*0b82*/ 	.byte	0xff
	.zero		1


	//   ....[166]....
        /*0b84*/ 	.word	0x0000a150
        /*0b88*/ 	.word	0x00000000
        /*0b8c*/ 	.word	0x00000190
        /*0b90*/ 	.short	0x010a
        /*0b92*/ 	.byte	0xff
	.zero		1


	//   ....[167]....
        /*0b94*/ 	.word	0x0000a1a0
        /*0b98*/ 	.word	0x0000000c
        /*0b9c*/ 	.word	0x00000110
        /*0ba0*/ 	.short	0x010a
        /*0ba2*/ 	.byte	0xff
	.zero		1


	//   ....[168]....
        /*0ba4*/ 	.word	0x0000a200
        /*0ba8*/ 	.word	0x00000000
        /*0bac*/ 	.word	0x00000108
        /*0bb0*/ 	.short	0x010a
        /*0bb2*/ 	.byte	0xff
	.zero		1


	//   ....[169]....
        /*0bb4*/ 	.word	0x0000a260
        /*0bb8*/ 	.word	0x00000000
        /*0bbc*/ 	.word	0x000000e0
        /*0bc0*/ 	.short	0x010a
        /*0bc2*/ 	.byte	0xff
	.zero		1


	//   ....[170]....
        /*0bc4*/ 	.word	0x0000a2c0
        /*0bc8*/ 	.word	0x00000000
        /*0bcc*/ 	.word	0x000000e8
        /*0bd0*/ 	.short	0x010a
        /*0bd2*/ 	.byte	0xff
	.zero		1


	//   ....[171]....
        /*0bd4*/ 	.word	0x0000a320
        /*0bd8*/ 	.word	0x00000000
        /*0bdc*/ 	.word	0x000000f0
        /*0be0*/ 	.short	0x010a
        /*0be2*/ 	.byte	0xff
	.zero		1


	//   ....[172]....
        /*0be4*/ 	.word	0x0000a380
        /*0be8*/ 	.word	0x00000000
        /*0bec*/ 	.word	0x000000f8
        /*0bf0*/ 	.short	0x010a
        /*0bf2*/ 	.byte	0xff
	.zero		1


	//   ....[173]....
        /*0bf4*/ 	.word	0x0000a3e0
        /*0bf8*/ 	.word	0x00000000
        /*0bfc*/ 	.word	0x000000e0
        /*0c00*/ 	.short	0x010a
        /*0c02*/ 	.byte	0xff
	.zero		1


	//   ....[174]....
        /*0c04*/ 	.word	0x0000a440
        /*0c08*/ 	.word	0x00000000
        /*0c0c*/ 	.word	0x000000e8
        /*0c10*/ 	.short	0x010a
        /*0c12*/ 	.byte	0xff
	.zero		1


	//   ....[175]....
        /*0c14*/ 	.word	0x0000a4a0
        /*0c18*/ 	.word	0x00000000
        /*0c1c*/ 	.word	0x000000f0
        /*0c20*/ 	.short	0x010a
        /*0c22*/ 	.byte	0xff
	.zero		1


	//   ....[176]....
        /*0c24*/ 	.word	0x0000a4f0
        /*0c28*/ 	.word	0x00000003
        /*0c2c*/ 	.word	0x00000110
        /*0c30*/ 	.short	0x010a
        /*0c32*/ 	.byte	0xff
	.zero		1


	//   ....[177]....
        /*0c34*/ 	.word	0x0000a550
        /*0c38*/ 	.word	0x00000002
        /*0c3c*/ 	.word	0x000000c0
        /*0c40*/ 	.short	0x010a
        /*0c42*/ 	.byte	0xff
	.zero		1


	//   ....[178]....
        /*0c44*/ 	.word	0x0000a5a0
        /*0c48*/ 	.word	0x0000004b
        /*0c4c*/ 	.word	0x00000130
        /*0c50*/ 	.short	0x010a
        /*0c52*/ 	.byte	0xff
	.zero		1


	//   ....[179]....
        /*0c54*/ 	.word	0x0000a5f0
        /*0c58*/ 	.word	0x00000003
        /*0c5c*/ 	.word	0x000000c0
        /*0c60*/ 	.short	0x010a
        /*0c62*/ 	.byte	0xff
	.zero		1


	//   ....[180]....
        /*0c64*/ 	.word	0x0000a640
        /*0c68*/ 	.word	0x00000000
        /*0c6c*/ 	.word	0x000000c0
        /*0c70*/ 	.short	0x010a
        /*0c72*/ 	.byte	0xff
	.zero		1


	//   ....[181]....
        /*0c74*/ 	.word	0x0000a690
        /*0c78*/ 	.word	0x00000000
        /*0c7c*/ 	.word	0x000000c0
        /*0c80*/ 	.short	0x010a
        /*0c82*/ 	.byte	0xff
	.zero		1


	//----- nvinfo : EIATTR_NUM_MBARRIERS
	.align		4
.L_47:
        /*0c84*/ 	.byte	0x03, 0x38
        /*0c86*/ 	.short	0x0033


	//----- nvinfo : EIATTR_EXIT_INSTR_OFFSETS
	.align		4
        /*0c88*/ 	.byte	0x04, 0x1c
        /*0c8a*/ 	.short	(.L_49 - .L_48)


	//   ....[0]....
.L_48:
        /*0c8c*/ 	.word	0x000030b0


	//   ....[1]....
        /*0c90*/ 	.word	0x000035a0


	//   ....[2]....
        /*0c94*/ 	.word	0x00003600


	//   ....[3]....
        /*0c98*/ 	.word	0x00004980


	//   ....[4]....
        /*0c9c*/ 	.word	0x00005c70


	//   ....[5]....
        /*0ca0*/ 	.word	0x00005cb0


	//   ....[6]....
        /*0ca4*/ 	.word	0x000095b0


	//   ....[7]....
        /*0ca8*/ 	.word	0x00009630


	//   ....[8]....
        /*0cac*/ 	.word	0x00009660


	//   ....[9]....
        /*0cb0*/ 	.word	0x000096d0


	//----- nvinfo : EIATTR_MAX_THREADS
	.align		4
.L_49:
        /*0cb4*/ 	.byte	0x04, 0x05
        /*0cb6*/ 	.short	(.L_51 - .L_50)
.L_50:
        /*0cb8*/ 	.word	0x00000100
        /*0cbc*/ 	.word	0x00000001
        /*0cc0*/ 	.word	0x00000001


	//----- nvinfo : EIATTR_CRS_STACK_SIZE
	.align		4
.L_51:
        /*0cc4*/ 	.byte	0x04, 0x1e
        /*0cc6*/ 	.short	(.L_53 - .L_52)
.L_52:
        /*0cc8*/ 	.word	0x00000000


	//----- nvinfo : EIATTR_CBANK_PARAM_SIZE
	.align		4
.L_53:
        /*0ccc*/ 	.byte	0x03, 0x19
        /*0cce*/ 	.short	0x0800


	//----- nvinfo : EIATTR_PARAM_CBANK
	.align		4
        /*0cd0*/ 	.byte	0x04, 0x0a
        /*0cd2*/ 	.short	(.L_55 - .L_54)
	.align		4
.L_54:
        /*0cd4*/ 	.word	index@(.nv.constant0._ZN7cutlass13device_kernelINS_4gemm6kernel13GemmUniversalIN4cute5tupleIJiiiiEEENS1_10collective13CollectiveMmaINS1_35MainloopSm100TmaUmmaWarpSpecializedILi12ELi2ELi4ENS5_IJNS4_1CILi2EEESB_NSA_ILi1EEEEEEEENS5_IJNSA_ILi128EEESF_NSA_ILi32EEEEEENS_10tfloat32_tENS5_IJlSC_lEEESI_SJ_NS4_8TiledMMAINS4_8MMA_AtomIJNS4_23SM100_MMA_TF32_2x1SM_SSISI_SI_fLi128ELi128ELNS4_4UMMA5MajorE0ELSO_0ELNSN_7ScaleInE0ELSP_0EEEEEENS4_6LayoutINS5_IJSC_SC_SC_EEENS5_IJNSA_ILi0EEESU_SU_EEEEENS5_IJNS4_10UnderscoreESX_SX_EEEEENS4_28SM100_TMA_2SM_LOAD_MULTICASTENS4_14ComposedLayoutINS4_7SwizzleILi3ELi4ELi3EEENS4_18smem_ptr_flag_bitsILi32EEENSS_INS5_IJNSA_ILi8EEESG_EEENS5_IJSG_SC_EEEEEEEvNS4_8identityENS4_18SM100_TMA_2SM_LOADES1A_vS1B_EENS_8epilogue10collective18CollectiveEpilogueINS1E_23Sm100TmaWarpSpecializedILi4ELi2ELi16ELb1ELb0EEEJNS5_IJNSA_ILi64EEESF_SG_EEENS5_IJNSS_IS1J_SC_EENSS_INS5_IJNSA_ILi16EEESB_EEENS5_IJSC_S1J_EEEEEEEESI_SJ_SI_SJ_NS1E_6fusion15FusionCallbacksIS1I_NS1R_17LinearCombinationISI_fSI_fLNS_15FloatRoundStyleE2EEES1K_S1Q_JEEENS4_5SM1004TMEM4LOAD26SM100_TMEM_LOAD_32dp32b16xENS4_13SM90_TMA_LOADENS11_INS12_ILi2ELi4ELi3EEES15_NSS_INS5_IJS16_S1M_EEENS5_IJS1M_SC_EEEEEEENS4_39AutoVectorizingCopyWithAssumedAlignmentILi128EEENS4_14SM90_TMA_STOREES26_S28_S28_EEEvvEEEEvNT_6ParamsE)
        /*0cd8*/ 	.short	0x0380
        /*0cda*/ 	.short	0x0800


	//----- nvinfo : EIATTR_SW_WAR
	.align		4
.L_55:
        /*0cdc*/ 	.byte	0x04, 0x36
        /*0cde*/ 	.short	(.L_57 - .L_56)
.L_56:
        /*0ce0*/ 	.word	0x00000008
.L_57:


//--------------------- .nv.callgraph             --------------------------
	.section	.nv.callgraph,"",@"SHT_CUDA_CALLGRAPH"
	.align	4
	.sectionentsize	8
	.align		4
        /*0000*/ 	.word	0x00000000
	.align		4
        /*0004*/ 	.word	0xffffffff
	.align		4
        /*0008*/ 	.word	index@(_ZN7cutlass13device_kernelINS_4gemm6kernel13GemmUniversalIN4cute5tupleIJiiiiEEENS1_10collective13CollectiveMmaINS1_35MainloopSm100TmaUmmaWarpSpecializedILi12ELi2ELi4ENS5_IJNS4_1CILi2EEESB_NSA_ILi1EEEEEEEENS5_IJNSA_ILi128EEESF_NSA_ILi32EEEEEENS_10tfloat32_tENS5_IJlSC_lEEESI_SJ_NS4_8TiledMMAINS4_8MMA_AtomIJNS4_23SM100_MMA_TF32_2x1SM_SSISI_SI_fLi128ELi128ELNS4_4UMMA5MajorE0ELSO_0ELNSN_7ScaleInE0ELSP_0EEEEEENS4_6LayoutINS5_IJSC_SC_SC_EEENS5_IJNSA_ILi0EEESU_SU_EEEEENS5_IJNS4_10UnderscoreESX_SX_EEEEENS4_28SM100_TMA_2SM_LOAD_MULTICASTENS4_14ComposedLayoutINS4_7SwizzleILi3ELi4ELi3EEENS4_18smem_ptr_flag_bitsILi32EEENSS_INS5_IJNSA_ILi8EEESG_EEENS5_IJSG_SC_EEEEEEEvNS4_8identityENS4_18SM100_TMA_2SM_LOADES1A_vS1B_EENS_8epilogue10collective18CollectiveEpilogueINS1E_23Sm100TmaWarpSpecializedILi4ELi2ELi16ELb1ELb0EEEJNS5_IJNSA_ILi64EEESF_SG_EEENS5_IJNSS_IS1J_SC_EENSS_INS5_IJNSA_ILi16EEESB_EEENS5_IJSC_S1J_EEEEEEEESI_SJ_SI_SJ_NS1E_6fusion15FusionCallbacksIS1I_NS1R_17LinearCombinationISI_fSI_fLNS_15FloatRoundStyleE2EEES1K_S1Q_JEEENS4_5SM1004TMEM4LOAD26SM100_TMEM_LOAD_32dp32b16xENS4_13SM90_TMA_LOADENS11_INS12_ILi2ELi4ELi3EEES15_NSS_INS5_IJS16_S1M_EEENS5_IJS1M_SC_EEEEEEENS4_39AutoVectorizingCopyWithAssumedAlignmentILi128EEENS4_14SM90_TMA_STOREES26_S28_S28_EEEvvEEEEvNT_6ParamsE)
	.align		4
        /*000c*/ 	.word	index@(__assertfail)
	.align		4
        /*0010*/ 	.word	0x00000000
	.align		4
        /*0014*/ 	.word	0xfffffffe
	.align		4
        /*0018*/ 	.word	0x00000000
	.align		4
        /*001c*/ 	.word	0xfffffffd
	.align		4
        /*0020*/ 	.word	0x00000000
	.align		4
        /*0024*/ 	.word	0xfffffffc


//--------------------- .nv.constant4             --------------------------
	.section	.nv.constant4,"a",@progbits
	.align	8
	.align		8
.nv.constant4:
        /*0000*/ 	.dword	__assertfail
	.align		8
        /*0008*/ 	.dword	__unnamed_1
	.align		8
        /*0010*/ 	.dword	__unnamed_2
	.align		8
        /*0018*/ 	.dword	_ZN40_INTERNAL_e719e06a_4_k_cu_aa19b577_101814cuda3std3__45__cpo5beginE
	.align		8
        /*0020*/ 	.dword	_ZN40_INTERNAL_e719e06a_4_k_cu_aa19b577_101814cuda3std3__45__cpo3endE
	.align		8
        /*0028*/ 	.dword	_ZN40_INTERNAL_e719e06a_4_k_cu_aa19b577_101814cuda3std3__45__cpo6cbeginE
	.align		8
        /*0030*/ 	.dword	_ZN40_INTERNAL_e719e06a_4_k_cu_aa19b577_101814cuda3std3__45__cpo4cendE
	.align		8
        /*0038*/ 	.dword	_ZN40_INTERNAL_e719e06a_4_k_cu_aa19b577_101814cuda3std3__442_GLOBAL__N__e719e06a_4_k_cu_aa19b577_101816ignoreE
	.align		8
        /*0040*/ 	.dword	_ZN40_INTERNAL_e719e06a_4_k_cu_aa19b577_101814cuda3std3__419piecewise_constructE
	.align		8
        /*0048*/ 	.dword	_ZN40_INTERNAL_e719e06a_4_k_cu_aa19b577_101814cuda3std3__48in_placeE
	.align		8
        /*0050*/ 	.dword	_ZN40_INTERNAL_e719e06a_4_k_cu_aa19b577_101814cuda3std6ranges3__45__cpo4swapE
	.align		8
        /*0058*/ 	.dword	_ZN40_INTERNAL_e719e06a_4_k_cu_aa19b577_101814cuda3std6ranges3__45__cpo9iter_moveE
	.align		8
        /*0060*/ 	.dword	_ZN40_INTERNAL_e719e06a_4_k_cu_aa19b577_101814cute7productE
	.align		8
        /*0068*/ 	.dword	_ZN40_INTERNAL_e719e06a_4_k_cu_aa19b577_101814cute1_E
	.align		8
        /*0070*/ 	.dword	$str$25
	.align		8
        /*0078*/ 	.dword	$str$26
	.align		8
        /*0080*/ 	.dword	$str$27
	.align		8
        /*0088*/ 	.dword	$str$28


//--------------------- .text._ZN7cutlass13device_kernelINS_4gemm6kernel13GemmUniversalIN4cute5tupleIJiiiiEEENS1_10collective13CollectiveMmaINS1_35MainloopSm100TmaUmmaWarpSpecializedILi12ELi2ELi4ENS5_IJNS4_1CILi2EEESB_NSA_ILi1EEEEEEEENS5_IJNSA_ILi128EEESF_NSA_ILi32EEEEEENS_10tfloat32_tENS5_IJlSC_lEEESI_SJ_NS4_8TiledMMAINS4_8MMA_AtomIJNS4_23SM100_MMA_TF32_2x1SM_SSISI_SI_fLi128ELi128ELNS4_4UMMA5MajorE0ELSO_0ELNSN_7ScaleInE0ELSP_0EEEEEENS4_6LayoutINS5_IJSC_SC_SC_EEENS5_IJNSA_ILi0EEESU_SU_EEEEENS5_IJNS4_10UnderscoreESX_SX_EEEEENS4_28SM100_TMA_2SM_LOAD_MULTICASTENS4_14ComposedLayoutINS4_7SwizzleILi3ELi4ELi3EEENS4_18smem_ptr_flag_bitsILi32EEENSS_INS5_IJNSA_ILi8EEESG_EEENS5_IJSG_SC_EEEEEEEvNS4_8identityENS4_18SM100_TMA_2SM_LOADES1A_vS1B_EENS_8epilogue10collective18CollectiveEpilogueINS1E_23Sm100TmaWarpSpecializedILi4ELi2ELi16ELb1ELb0EEEJNS5_IJNSA_ILi64EEESF_SG_EEENS5_IJNSS_IS1J_SC_EENSS_INS5_IJNSA_ILi16EEESB_EEENS5_IJSC_S1J_EEEEEEEESI_SJ_SI_SJ_NS1E_6fusion15FusionCallbacksIS1I_NS1R_17LinearCombinationISI_fSI_fLNS_15FloatRoundStyleE2EEES1K_S1Q_JEEENS4_5SM1004TMEM4LOAD26SM100_TMEM_LOAD_32dp32b16xENS4_13SM90_TMA_LOADENS11_INS12_ILi2ELi4ELi3EEES15_NSS_INS5_IJS16_S1M_EEENS5_IJS1M_SC_EEEEEEENS4_39AutoVectorizingCopyWithAssumedAlignmentILi128EEENS4_14SM90_TMA_STOREES26_S28_S28_EEEvvEEEEvNT_6ParamsE --------------------------
	.section	.text._ZN7cutlass13device_kernelINS_4gemm6kernel13GemmUniversalIN4cute5tupleIJiiiiEEENS1_10collective13CollectiveMmaINS1_35MainloopSm100TmaUmmaWarpSpecializedILi12ELi2ELi4ENS5_IJNS4_1CILi2EEESB_NSA_ILi1EEEEEEEENS5_IJNSA_ILi128EEESF_NSA_ILi32EEEEEENS_10tfloat32_tENS5_IJlSC_lEEESI_SJ_NS4_8TiledMMAINS4_8MMA_AtomIJNS4_23SM100_MMA_TF32_2x1SM_SSISI_SI_fLi128ELi128ELNS4_4UMMA5MajorE0ELSO_0ELNSN_7ScaleInE0ELSP_0EEEEEENS4_6LayoutINS5_IJSC_SC_SC_EEENS5_IJNSA_ILi0EEESU_SU_EEEEENS5_IJNS4_10UnderscoreESX_SX_EEEEENS4_28SM100_TMA_2SM_LOAD_MULTICASTENS4_14ComposedLayoutINS4_7SwizzleILi3ELi4ELi3EEENS4_18smem_ptr_flag_bitsILi32EEENSS_INS5_IJNSA_ILi8EEESG_EEENS5_IJSG_SC_EEEEEEEvNS4_8identityENS4_18SM100_TMA_2SM_LOADES1A_vS1B_EENS_8epilogue10collective18CollectiveEpilogueINS1E_23Sm100TmaWarpSpecializedILi4ELi2ELi16ELb1ELb0EEEJNS5_IJNSA_ILi64EEESF_SG_EEENS5_IJNSS_IS1J_SC_EENSS_INS5_IJNSA_ILi16EEESB_EEENS5_IJSC_S1J_EEEEEEEESI_SJ_SI_SJ_NS1E_6fusion15FusionCallbacksIS1I_NS1R_17LinearCombinationISI_fSI_fLNS_15FloatRoundStyleE2EEES1K_S1Q_JEEENS4_5SM1004TMEM4LOAD26SM100_TMEM_LOAD_32dp32b16xENS4_13SM90_TMA_LOADENS11_INS12_ILi2ELi4ELi3EEES15_NSS_INS5_IJS16_S1M_EEENS5_IJS1M_SC_EEEEEEENS4_39AutoVectorizingCopyWithAssumedAlignmentILi128EEENS4_14SM90_TMA_STOREES26_S28_S28_EEEvvEEEEvNT_6ParamsE,"ax",@progbits
	.align	128
.text._ZN7cutlass13device_kernelINS_4gemm6kernel13GemmUniversalIN4cute5tupleIJiiiiEEENS1_10collective13CollectiveMmaINS1_35MainloopSm100TmaUmmaWarpSpecializedILi12ELi2ELi4ENS5_IJNS4_1CILi2EEESB_NSA_ILi1EEEEEEEENS5_IJNSA_ILi128EEESF_NSA_ILi32EEEEEENS_10tfloat32_tENS5_IJlSC_lEEESI_SJ_NS4_8TiledMMAINS4_8MMA_AtomIJNS4_23SM100_MMA_TF32_2x1SM_SSISI_SI_fLi128ELi128ELNS4_4UMMA5MajorE0ELSO_0ELNSN_7ScaleInE0ELSP_0EEEEEENS4_6LayoutINS5_IJSC_SC_SC_EEENS5_IJNSA_ILi0EEESU_SU_EEEEENS5_IJNS4_10UnderscoreESX_SX_EEEEENS4_28SM100_TMA_2SM_LOAD_MULTICASTENS4_14ComposedLayoutINS4_7SwizzleILi3ELi4ELi3EEENS4_18smem_ptr_flag_bitsILi32EEENSS_INS5_IJNSA_ILi8EEESG_EEENS5_IJSG_SC_EEEEEEEvNS4_8identityENS4_18SM100_TMA_2SM_LOADES1A_vS1B_EENS_8epilogue10collective18CollectiveEpilogueINS1E_23Sm100TmaWarpSpecializedILi4ELi2ELi16ELb1ELb0EEEJNS5_IJNSA_ILi64EEESF_SG_EEENS5_IJNSS_IS1J_SC_EENSS_INS5_IJNSA_ILi16EEESB_EEENS5_IJSC_S1J_EEEEEEEESI_SJ_SI_SJ_NS1E_6fusion15FusionCallbacksIS1I_NS1R_17LinearCombinationISI_fSI_fLNS_15FloatRoundStyleE2EEES1K_S1Q_JEEENS4_5SM1004TMEM4LOAD26SM100_TMEM_LOAD_32dp32b16xENS4_13SM90_TMA_LOADENS11_INS12_ILi2ELi4ELi3EEES15_NSS_INS5_IJS16_S1M_EEENS5_IJS1M_SC_EEEEEEENS4_39AutoVectorizingCopyWithAssumedAlignmentILi128EEENS4_14SM90_TMA_STOREES26_S28_S28_EEEvvEEEEvNT_6ParamsE:
        .type           _ZN7cutlass13device_kernelINS_4gemm6kernel13GemmUniversalIN4cute5tupleIJiiiiEEENS1_10collective13CollectiveMmaINS1_35MainloopSm100TmaUmmaWarpSpecializedILi12ELi2ELi4ENS5_IJNS4_1CILi2EEESB_NSA_ILi1EEEEEEEENS5_IJNSA_ILi128EEESF_NSA_ILi32EEEEEENS_10tfloat32_tENS5_IJlSC_lEEESI_SJ_NS4_8TiledMMAINS4_8MMA_AtomIJNS4_23SM100_MMA_TF32_2x1SM_SSISI_SI_fLi128ELi128ELNS4_4UMMA5MajorE0ELSO_0ELNSN_7ScaleInE0ELSP_0EEEEEENS4_6LayoutINS5_IJSC_SC_SC_EEENS5_IJNSA_ILi0EEESU_SU_EEEEENS5_IJNS4_10UnderscoreESX_SX_EEEEENS4_28SM100_TMA_2SM_LOAD_MULTICASTENS4_14ComposedLayoutINS4_7SwizzleILi3ELi4ELi3EEENS4_18smem_ptr_flag_bitsILi32EEENSS_INS5_IJNSA_ILi8EEESG_EEENS5_IJSG_SC_EEEEEEEvNS4_8identityENS4_18SM100_TMA_2SM_LOADES1A_vS1B_EENS_8epilogue10collective18CollectiveEpilogueINS1E_23Sm100TmaWarpSpecializedILi4ELi2ELi16ELb1ELb0EEEJNS5_IJNSA_ILi64EEESF_SG_EEENS5_IJNSS_IS1J_SC_EENSS_INS5_IJNSA_ILi16EEESB_EEENS5_IJSC_S1J_EEEEEEEESI_SJ_SI_SJ_NS1E_6fusion15FusionCallbacksIS1I_NS1R_17LinearCombinationISI_fSI_fLNS_15FloatRoundStyleE2EEES1K_S1Q_JEEENS4_5SM1004TMEM4LOAD26SM100_TMEM_LOAD_32dp32b16xENS4_13SM90_TMA_LOADENS11_INS12_ILi2ELi4ELi3EEES15_NSS_INS5_IJS16_S1M_EEENS5_IJS1M_SC_EEEEEEENS4_39AutoVectorizingCopyWithAssumedAlignmentILi128EEENS4_14SM90_TMA_STOREES26_S28_S28_EEEvvEEEEvNT_6ParamsE,@function
        .size           _ZN7cutlass13device_kernelINS_4gemm6kernel13GemmUniversalIN4cute5tupleIJiiiiEEENS1_10collective13CollectiveMmaINS1_35MainloopSm100TmaUmmaWarpSpecializedILi12ELi2ELi4ENS5_IJNS4_1CILi2EEESB_NSA_ILi1EEEEEEEENS5_IJNSA_ILi128EEESF_NSA_ILi32EEEEEENS_10tfloat32_tENS5_IJlSC_lEEESI_SJ_NS4_8TiledMMAINS4_8MMA_AtomIJNS4_23SM100_MMA_TF32_2x1SM_SSISI_SI_fLi128ELi128ELNS4_4UMMA5MajorE0ELSO_0ELNSN_7ScaleInE0ELSP_0EEEEEENS4_6LayoutINS5_IJSC_SC_SC_EEENS5_IJNSA_ILi0EEESU_SU_EEEEENS5_IJNS4_10UnderscoreESX_SX_EEEEENS4_28SM100_TMA_2SM_LOAD_MULTICASTENS4_14ComposedLayoutINS4_7SwizzleILi3ELi4ELi3EEENS4_18smem_ptr_flag_bitsILi32EEENSS_INS5_IJNSA_ILi8EEESG_EEENS5_IJSG_SC_EEEEEEEvNS4_8identityENS4_18SM100_TMA_2SM_LOADES1A_vS1B_EENS_8epilogue10collective18CollectiveEpilogueINS1E_23Sm100TmaWarpSpecializedILi4ELi2ELi16ELb1ELb0EEEJNS5_IJNSA_ILi64EEESF_SG_EEENS5_IJNSS_IS1J_SC_EENSS_INS5_IJNSA_ILi16EEESB_EEENS5_IJSC_S1J_EEEEEEEESI_SJ_SI_SJ_NS1E_6fusion15FusionCallbacksIS1I_NS1R_17LinearCombinationISI_fSI_fLNS_15FloatRoundStyleE2EEES1K_S1Q_JEEENS4_5SM1004TMEM4LOAD26SM100_TMEM_LOAD_32dp32b16xENS4_13SM90_TMA_LOADENS11_INS12_ILi2ELi4ELi3EEES15_NSS_INS5_IJS16_S1M_EEENS5_IJS1M_SC_EEEEEEENS4_39AutoVectorizingCopyWithAssumedAlignmentILi128EEENS4_14SM90_TMA_STOREES26_S28_S28_EEEvvEEEEvNT_6ParamsE,(.L_x_222 - _ZN7cutlass13device_kernelINS_4gemm6kernel13GemmUniversalIN4cute5tupleIJiiiiEEENS1_10collective13CollectiveMmaINS1_35MainloopSm100TmaUmmaWarpSpecializedILi12ELi2ELi4ENS5_IJNS4_1CILi2EEESB_NSA_ILi1EEEEEEEENS5_IJNSA_ILi128EEESF_NSA_ILi32EEEEEENS_10tfloat32_tENS5_IJlSC_lEEESI_SJ_NS4_8TiledMMAINS4_8MMA_AtomIJNS4_23SM100_MMA_TF32_2x1SM_SSISI_SI_fLi128ELi128ELNS4_4UMMA5MajorE0ELSO_0ELNSN_7ScaleInE0ELSP_0EEEEEENS4_6LayoutINS5_IJSC_SC_SC_EEENS5_IJNSA_ILi0EEESU_SU_EEEEENS5_IJNS4_10UnderscoreESX_SX_EEEEENS4_28SM100_TMA_2SM_LOAD_MULTICASTENS4_14ComposedLayoutINS4_7SwizzleILi3ELi4ELi3EEENS4_18smem_ptr_flag_bitsILi32EEENSS_INS5_IJNSA_ILi8EEESG_EEENS5_IJSG_SC_EEEEEEEvNS4_8identityENS4_18SM100_TMA_2SM_LOADES1A_vS1B_EENS_8epilogue10collective18CollectiveEpilogueINS1E_23Sm100TmaWarpSpecializedILi4ELi2ELi16ELb1ELb0EEEJNS5_IJNSA_ILi64EEESF_SG_EEENS5_IJNSS_IS1J_SC_EENSS_INS5_IJNSA_ILi16EEESB_EEENS5_IJSC_S1J_EEEEEEEESI_SJ_SI_SJ_NS1E_6fusion15FusionCallbacksIS1I_NS1R_17LinearCombinationISI_fSI_fLNS_15FloatRoundStyleE2EEES1K_S1Q_JEEENS4_5SM1004TMEM4LOAD26SM100_TMEM_LOAD_32dp32b16xENS4_13SM90_TMA_LOADENS11_INS12_ILi2ELi4ELi3EEES15_NSS_INS5_IJS16_S1M_EEENS5_IJS1M_SC_EEEEEEENS4_39AutoVectorizingCopyWithAssumedAlignmentILi128EEENS4_14SM90_TMA_STOREES26_S28_S28_EEEvvEEEEvNT_6ParamsE)
        .other          _ZN7cutlass13device_kernelINS_4gemm6kernel13GemmUniversalIN4cute5tupleIJiiiiEEENS1_10collective13CollectiveMmaINS1_35MainloopSm100TmaUmmaWarpSpecializedILi12ELi2ELi4ENS5_IJNS4_1CILi2EEESB_NSA_ILi1EEEEEEEENS5_IJNSA_ILi128EEESF_NSA_ILi32EEEEEENS_10tfloat32_tENS5_IJlSC_lEEESI_SJ_NS4_8TiledMMAINS4_8MMA_AtomIJNS4_23SM100_MMA_TF32_2x1SM_SSISI_SI_fLi128ELi128ELNS4_4UMMA5MajorE0ELSO_0ELNSN_7ScaleInE0ELSP_0EEEEEENS4_6LayoutINS5_IJSC_SC_SC_EEENS5_IJNSA_ILi0EEESU_SU_EEEEENS5_IJNS4_10UnderscoreESX_SX_EEEEENS4_28SM100_TMA_2SM_LOAD_MULTICASTENS4_14ComposedLayoutINS4_7SwizzleILi3ELi4ELi3EEENS4_18smem_ptr_flag_bitsILi32EEENSS_INS5_IJNSA_ILi8EEESG_EEENS5_IJSG_SC_EEEEEEEvNS4_8identityENS4_18SM100_TMA_2SM_LOADES1A_vS1B_EENS_8epilogue10collective18CollectiveEpilogueINS1E_23Sm100TmaWarpSpecializedILi4ELi2ELi16ELb1ELb0EEEJNS5_IJNSA_ILi64EEESF_SG_EEENS5_IJNSS_IS1J_SC_EENSS_INS5_IJNSA_ILi16EEESB_EEENS5_IJSC_S1J_EEEEEEEESI_SJ_SI_SJ_NS1E_6fusion15FusionCallbacksIS1I_NS1R_17LinearCombinationISI_fSI_fLNS_15FloatRoundStyleE2EEES1K_S1Q_JEEENS4_5SM1004TMEM4LOAD26SM100_TMEM_LOAD_32dp32b16xENS4_13SM90_TMA_LOADENS11_INS12_ILi2ELi4ELi3EEES15_NSS_INS5_IJS16_S1M_EEENS5_IJS1M_SC_EEEEEEENS4_39AutoVectorizingCopyWithAssumedAlignmentILi128EEENS4_14SM90_TMA_STOREES26_S28_S28_EEEvvEEEEvNT_6ParamsE,@"STO_CUDA_ENTRY STV_DEFAULT"
_ZN7cutlass13device_kernelINS_4gemm6kernel13GemmUniversalIN4cute5tupleIJiiiiEEENS1_10collective13CollectiveMmaINS1_35MainloopSm100TmaUmmaWarpSpecializedILi12ELi2ELi4ENS5_IJNS4_1CILi2EEESB_NSA_ILi1EEEEEEEENS5_IJNSA_ILi128EEESF_NSA_ILi32EEEEEENS_10tfloat32_tENS5_IJlSC_lEEESI_SJ_NS4_8TiledMMAINS4_8MMA_AtomIJNS4_23SM100_MMA_TF32_2x1SM_SSISI_SI_fLi128ELi128ELNS4_4UMMA5MajorE0ELSO_0ELNSN_7ScaleInE0ELSP_0EEEEEENS4_6LayoutINS5_IJSC_SC_SC_EEENS5_IJNSA_ILi0EEESU_SU_EEEEENS5_IJNS4_10UnderscoreESX_SX_EEEEENS4_28SM100_TMA_2SM_LOAD_MULTICASTENS4_14ComposedLayoutINS4_7SwizzleILi3ELi4ELi3EEENS4_18smem_ptr_flag_bitsILi32EEENSS_INS5_IJNSA_ILi8EEESG_EEENS5_IJSG_SC_EEEEEEEvNS4_8identityENS4_18SM100_TMA_2SM_LOADES1A_vS1B_EENS_8epilogue10collective18CollectiveEpilogueINS1E_23Sm100TmaWarpSpecializedILi4ELi2ELi16ELb1ELb0EEEJNS5_IJNSA_ILi64EEESF_SG_EEENS5_IJNSS_IS1J_SC_EENSS_INS5_IJNSA_ILi16EEESB_EEENS5_IJSC_S1J_EEEEEEEESI_SJ_SI_SJ_NS1E_6fusion15FusionCallbacksIS1I_NS1R_17LinearCombinationISI_fSI_fLNS_15FloatRoundStyleE2EEES1K_S1Q_JEEENS4_5SM1004TMEM4LOAD26SM100_TMEM_LOAD_32dp32b16xENS4_13SM90_TMA_LOADENS11_INS12_ILi2ELi4ELi3EEES15_NSS_INS5_IJS16_S1M_EEENS5_IJS1M_SC_EEEEEEENS4_39AutoVectorizingCopyWithAssumedAlignmentILi128EEENS4_14SM90_TMA_STOREES26_S28_S28_EEEvvEEEEvNT_6ParamsE:
[----:B------:R-:W1:Y:S01]  /*0000*/  LDC R1, c[0x0][0x37c] ;  /* 0x0000df00ff017b82 */ /* 0x000e620000000800 */
[----:B------:R-:W2:Y:S01]  /*0010*/  S2R R70, SR_TID.X ;  /* 0x0000000000467919 */ /* 0x000ea20000002100 */
[----:B------:R-:W3:Y:S06]  /*0020*/  LDCU.64 UR8, c[0x0][0x890] ;  /* 0x00011200ff0877ac */ /* 0x000eec0008000a00 */
[----:B------:R-:W4:Y:S01]  /*0030*/  S2UR UR47, SR_CgaCtaId ;  /* 0x00000000002f79c3 */ /* 0x000f220000008800 */
[----:B------:R-:W-:Y:S02]  /*0040*/  PRMT R56, RZ, 0x7610, R56 ;  /* 0x00007610ff387816 */ /* 0x000fe40000000038 */
[----:B------:R-:W-:Y:S01]  /*0050*/  ELECT P1, URZ, PT ;  /* 0x0000000000ff782f */ /* 0x000fe20003820000 */
[----:B---3--:R-:W-:-:S04]  /*0060*/  UISETP.NE.U32.AND UP0, UPT, UR8, URZ, UPT ;  /* 0x000000ff0800728c */ /* 0x008fc8000bf05070 */
[----:B------:R-:W-:Y:S02]  /*0070*/  UISETP.NE.AND.EX UP0, UPT, UR9, URZ, UPT, UP0 ;  /* 0x000000ff0900728c */ /* 0x000fe4000bf05300 */
[----:B----4-:R-:W-:Y:S02]  /*0080*/  ULOP3.LUT UR48, UR47, 0x1, URZ, 0xc0, !UPT ;  /* 0x000000012f307892 */ /* 0x010fe4000f8ec0ff */
[----:B------:R-:W-:Y:S01]  /*0090*/  ULOP3.LUT UR49, UR47, 0x1, URZ, 0x3c, !UPT ;  /* 0x000000012f317892 */ /* 0x000fe2000f8e3cff */
[----:B--2---:R-:W-:-:S05]  /*00a0*/  SHF.R.U32.HI R57, RZ, 0x5, R70 ;  /* 0x00000005ff397819 */ /* 0x004fca0000011646 */
[----:B------:R-:W2:Y:S02]  /*00b0*/  SHFL.IDX PT, R0, R57, RZ, 0x1f ;  /* 0x00001fff39007589 */ /* 0x000ea400000e0000 */
[----:B--2---:R-:W-:Y:S01]  /*00c0*/  R2UR UR25, R0 ;  /* 0x00000000001972ca */ /* 0x004fe200000e0000 */
[----:B-1----:R-:W-:-:S14]  /*00d0*/  BRA.U UP0, `(.L_x_0) ;  /* 0x0000000100307547 */ /* 0x002fdc000b800000 */
[----:B------:R-:W1:Y:S02]  /*00e0*/  LDCU.64 UR4, c[0x0][0x888] ;  /* 0x00011100ff0477ac */ /* 0x000e640008000a00 */
[----:B-1----:R-:W-:-:S04]  /*00f0*/  UISETP.NE.U32.AND UP0, UPT, UR4, URZ, UPT ;  /* 0x000000ff0400728c */ /* 0x002fc8000bf05070 */
[----:B------:R-:W-:-:S09]  /*0100*/  UISETP.NE.AND.EX UP0, UPT, UR5, URZ, UPT, UP0 ;  /* 0x000000ff0500728c */ /* 0x000fd2000bf05300 */
[----:B------:R-:W-:Y:S05]  /*0110*/  BRA.U !UP0, `(.L_x_1) ;  /* 0x0000000108147547 */ /* 0x000fea000b800000 */
[----:B------:R-:W1:Y:S01]  /*0120*/  LDC.64 R2, c[0x0][0x888] ;  /* 0x00022200ff027b82 */ /* 0x000e620000000a00 */
[----:B------:R-:W1:Y:S02]  /*0130*/  LDCU.64 UR4, c[0x0][0x358] ;  /* 0x00006b00ff0477ac */ /* 0x000e640008000a00 */
[----:B-1----:R1:W5:Y:S01]  /*0140*/  LDG.E R27, desc[UR4][R2.64] ;  /* 0x00000004021b7981 */ /* 0x002362000c1e1900 */
[----:B------:R-:W-:Y:S01]  /*0150*/  HFMA2 R56, -RZ, RZ, 0, 5.9604644775390625e-08 ;  /* 0x00000001ff387431 */ /* 0x000fe200000001ff */
[----:B------:R-:W-:Y:S05]  /*0160*/  BRA `(.L_x_0) ;  /* 0x00000000000c7947 */ /* 0x000fea0003800000 */
.L_x_1:
[----:B------:R-:W1:Y:S01]  /*0170*/  LDCU UR4, c[0x0][0x880] ;  /* 0x00011000ff0477ac */ /* 0x000e620008000800 */
[----:B------:R-:W-:Y:S01]  /*0180*/  HFMA2 R56, -RZ, RZ, 0, 5.9604644775390625e-08 ;  /* 0x00000001ff387431 */ /* 0x000fe200000001ff */
[----:B-1----:R-:W-:-:S07]  /*0190*/  MOV R27, UR4 ;  /* 0x00000004001b7c02 */ /* 0x002fce0008000f00 */
.L_x_0:
[----:B------:R-:W2:Y:S02]  /*01a0*/  LDCU.64 UR4, c[0x0][0x8b0] ;  /* 0x00011600ff0477ac */ /* 0x000ea40008000a00 */
[----:B--2---:R-:W-:-:S04]  /*01b0*/  UISETP.NE.U32.AND UP0, UPT, UR4, URZ, UPT ;  /* 0x000000ff0400728c */ /* 0x004fc8000bf05070 */
[----:B------:R-:W-:-:S09]  /*01c0*/  UISETP.NE.AND.EX UP0, UPT, UR5, URZ, UPT, UP0 ;  /* 0x000000ff0500728c */ /* 0x000fd2000bf05300 */
[----:B------:R-:W-:Y:S05]  /*01d0*/  BRA.U UP0, `(.L_x_2) ;  /* 0x0000000100287547 */ /* 0x000fea000b800000 */
[----:B------:R-:W2:Y:S02]  /*01e0*/  LDCU.64 UR4, c[0x0][0x8a8] ;  /* 0x00011500ff0477ac */ /* 0x000ea40008000a00 */
[----:B--2---:R-:W-:-:S04]  /*01f0*/  UISETP.NE.U32.AND UP0, UPT, UR4, URZ, UPT ;  /* 0x000000ff0400728c */ /* 0x004fc8000bf05070 */
[----:B------:R-:W-:-:S09]  /*0200*/  UISETP.NE.AND.EX UP0, UPT, UR5, URZ, UPT, UP0 ;  /* 0x000000ff0500728c */ /* 0x000fd2000bf05300 */
[----:B------:R-:W-:Y:S05]  /*0210*/  BRA.U !UP0, `(.L_x_3) ;  /* 0x0000000108107547 */ /* 0x000fea000b800000 */
[----:B------:R-:W2:Y:S01]  /*0220*/  LDC.64 R24, c[0x0][0x8a8] ;  /* 0x00022a00ff187b82 */ /* 0x000ea20000000a00 */
[----:B------:R-:W2:Y:S02]  /*0230*/  LDCU.64 UR4, c[0x0][0x358] ;  /* 0x00006b00ff0477ac */ /* 0x000ea40008000a00 */
[----:B--2---:R2:W5:Y:S01]  /*0240*/  LDG.E R24, desc[UR4][R24.64] ;  /* 0x0000000418187981 */ /* 0x004562000c1e1900 */
[----:B------:R-:W-:Y:S05]  /*0250*/  BRA `(.L_x_2) ;  /* 0x0000000000087947 */ /* 0x000fea0003800000 */
.L_x_3:
[----:B------:R-:W2:Y:S02]  /*0260*/  LDCU UR4, c[0x0][0x8a0] ;  /* 0x00011400ff0477ac */ /* 0x000ea40008000800 */
[----:B--2---:R-:W-:Y:S02]  /*0270*/  MOV R24, UR4 ;  /* 0x0000000400187c02 */ /* 0x004fe40008000f00 */
.L_x_2:
[----:B------:R-:W-:Y:S01]  /*0280*/  IMAD.U32 R0, RZ, RZ, UR25 ;  /* 0x00000019ff007e24 */ /* 0x000fe2000f8e00ff */
[----:B------:R-:W-:Y:S04]  /*0290*/  BSSY.RECONVERGENT B0, `(.L_x_4) ;  /* 0x000000c000007945 */ /* 0x000fe80003800200 */
[C---:B------:R-:W-:Y:S02]  /*02a0*/  ISETP.NE.OR P2, PT, R0.reuse, 0x1, !P1 ;  /* 0x000000010000780c */ /* 0x040fe40004f45670 */
[----:B------:R-:W-:-:S11]  /*02b0*/  ISETP.NE.OR P0, PT, R0, 0x3, !P1 ;  /* 0x000000030000780c */ /* 0x000fd60004f05670 */
[----:B------:R-:W-:Y:S05]  /*02c0*/  @P2 BRA `(.L_x_5) ;  /* 0x0000000000202947 */ /* 0x000fea0003800000 */
[----:B------:R-:W3:Y:S02]  /*02d0*/  LDCU.64 UR4, c[0x0][0x348] ;  /* 0x00006900ff0477ac */ /* 0x000ee40008000a00 */
[----:B---3--:R-:W-:Y:S02]  /*02e0*/  UIADD3 UR6, UP1, UPT, UR4, 0x80, URZ ;  /* 0x0000008004067890 */ /* 0x008fe4000ff3e0ff */
[----:B------:R-:W-:Y:S02]  /*02f0*/  UIADD3 UR4, UP0, UPT, UR4, 0x180, URZ ;  /* 0x0000018004047890 */ /* 0x000fe4000ff1e0ff */
[----:B------:R-:W-:Y:S02]  /*0300*/  UIADD3.X UR7, UPT, UPT, URZ, UR5, URZ, UP1, !UPT ;  /* 0x00000005ff077290 */ /* 0x000fe40008ffe4ff */
[----:B------:R-:W-:-:S07]  /*0310*/  UIADD3.X UR5, UPT, UPT, URZ, UR5, URZ, UP0, !UPT ;  /* 0x00000005ff057290 */ /* 0x000fce00087fe4ff */
[----:B------:R3:W-:Y:S02]  /*0320*/  UTMACCTL.PF [UR6] ;  /* 0x00000000060079b9 */ /* 0x0007e40008040000 */
[----:B------:R3:W-:Y:S02]  /*0330*/  UTMACCTL.PF [UR4] ;  /* 0x00000000040079b9 */ /* 0x0007e40008040000 */
[----:B---3--:R-:W-:Y:S01]  /*0340*/  NOP ;  /* 0x0000000000007918 */ /* 0x008fe20000000000 */
.L_x_5:
[----:B------:R-:W-:Y:S05]  /*0350*/  BSYNC.RECONVERGENT B0 ;  /* 0x0000000000007941 */ /* 0x000fea0003800200 */
.L_x_4:
[----:B------:R-:W-:Y:S04]  /*0360*/  BSSY.RECONVERGENT B0, `(.L_x_6) ;  /* 0x000000a000007945 */ /* 0x000fe80003800200 */
        /* <DEDUP_REMOVED lines=9> */
.L_x_7:
[----:B------:R-:W-:Y:S05]  /*0400*/  BSYNC.RECONVERGENT B0 ;  /* 0x0000000000007941 */ /* 0x000fea0003800200 */
.L_x_6:
[----:B------:R-:W3:Y:S01]  /*0410*/  LDCU.64 UR4, c[0x0][0x888] ;  /* 0x00011100ff0477ac */ /* 0x000ee20008000a00 */
[----:B------:R-:W-:Y:S02]  /*0420*/  UISETP.EQ.U32.AND UP1, UPT, UR8, URZ, UPT ;  /* 0x000000ff0800728c */ /* 0x000fe4000bf22070 */
[----:B------:R-:W-:Y:S02]  /*0430*/  UPLOP3.LUT UP3, UPT, UPT, UPT, UPT, 0x80, 0x8 ;  /* 0x000000000008789c */ /* 0x000fe40003f6f070 */
[----:B---3--:R-:W-:-:S04]  /*0440*/  UISETP.NE.U32.AND UP0, UPT, UR4, URZ, UPT ;  /* 0x000000ff0400728c */ /* 0x008fc8000bf05070 */
[----:B------:R-:W-:-:S04]  /*0450*/  UISETP.NE.AND.EX UP0, UPT, UR5, URZ, UPT, UP0 ;  /* 0x000000ff0500728c */ /* 0x000fc8000bf05300 */
[----:B------:R-:W-:-:S04]  /*0460*/  UISETP.EQ.OR.EX UP2, UPT, UR9, URZ, !UP0, UP1 ;  /* 0x000000ff0900728c */ /* 0x000fc8000c742710 */
[----:B------:R-:W-:-:S06]  /*0470*/  UP2UR UR4, UPR, URZ, 0x4 ;  /* 0x00000004ff047883 */ /* 0x000fcc0008000000 */
[----:B------:R-:W-:Y:S01]  /*0480*/  MOV R59, UR4 ;  /* 0x00000004003b7c02 */ /* 0x000fe20008000f00 */
[----:B------:R-:W-:Y:S06]  /*0490*/  BRA.U !UP2, `(.L_x_8) ;  /* 0x000000010a207547 */ /* 0x000fec000b800000 */
[----:B------:R-:W-:Y:S01]  /*04a0*/  UISETP.NE.U32.AND UP1, UPT, UR8, URZ, UPT ;  /* 0x000000ff0800728c */ /* 0x000fe2000bf25070 */
[----:B-----5:R-:W-:Y:S01]  /*04b0*/  FSETP.NEU.AND P0, PT, R27, RZ, PT ;  /* 0x000000ff1b00720b */ /* 0x020fe20003f0d000 */
[----:B------:R-:W-:Y:S02]  /*04c0*/  USEL UR4, URZ, 0xffffffff, UP0 ;  /* 0xffffffffff047887 */ /* 0x000fe40008000000 */
[----:B------:R-:W-:-:S10]  /*04d0*/  UISETP.NE.AND.EX UP1, UPT, UR9, URZ, UPT, UP1 ;  /* 0x000000ff0900728c */ /* 0x000fd4000bf25310 */
[----:B------:R-:W-:Y:S01]  /*04e0*/  VOTEU.ANY UP0, P0 ;  /* 0x0000000000ff7886 */ /* 0x000fe20000000100 */
[----:B------:R-:W-:-:S04]  /*04f0*/  @!UP1 USEL UR4, URZ, 0xffffffff, UP0 ;  /* 0xffffffffff049887 */ /* 0x000fc80008000000 */
[----:B------:R-:W-:-:S04]  /*0500*/  ULOP3.LUT UR4, UR4, 0x1, URZ, 0xc0, !UPT ;  /* 0x0000000104047892 */ /* 0x000fc8000f8ec0ff */
[----:B------:R-:W-:-:S11]  /*0510*/  UISETP.NE.U32.AND UP3, UPT, UR4, 0x1, UPT ;  /* 0x000000010400788c */ /* 0x000fd6000bf65070 */
.L_x_8:
[----:B------:R-:W3:Y:S01]  /*0520*/  SHFL.IDX PT, R0, R57, RZ, 0x1f ;  /* 0x00001fff39007589 */ /* 0x000ee200000e0000 */
[----:B------:R-:W-:-:S04]  /*0530*/  UISETP.NE.AND UP0, UPT, UR25, 0x2, UPT ;  /* 0x000000021900788c */ /* 0x000fc8000bf05270 */
[----:B------:R-:W-:Y:S02]  /*0540*/  UISETP.EQ.AND UP1, UPT, UR48, URZ, !UP0 ;  /* 0x000000ff3000728c */ /* 0x000fe4000c722270 */
[----:B------:R-:W-:-:S04]  /*0550*/  USEL UR46, URZ, 0x1, UP0 ;  /* 0x00000001ff2e7887 */ /* 0x000fc80008000000 */
[----:B------:R-:W-:Y:S02]  /*0560*/  PLOP3.LUT P3, PT, P1, PT, UP1, 0x80, 0x8 ;  /* 0x000000000008781c */ /* 0x000fe40000f6f018 */
[----:B---3--:R-:W-:-:S13]  /*0570*/  ISETP.NE.AND P0, PT, R0, RZ, PT ;  /* 0x000000ff0000720c */ /* 0x008fda0003f05270 */
[----:B------:R-:W-:Y:S05]  /*0580*/  @P0 BRA `(.L_x_9) ;  /* 0x0000000000a00947 */ /* 0x000fea0003800000 */
[----:B------:R-:W-:Y:S01]  /*0590*/  ELECT P0, URZ, PT ;  /* 0x0000000000ff782f */ /* 0x000fe20003800000 */
[----:B------:R-:W-:-:S12]  /*05a0*/  BSSY.RECONVERGENT B0, `(.L_x_9) ;  /* 0x0000026000007945 */ /* 0x000fd80003800200 */
[----:B------:R-:W-:Y:S05]  /*05b0*/  @!P0 BRA `(.L_x_10) ;  /* 0x0000000000908947 */ /* 0x000fea0003800000 */
[----:B------:R-:W-:Y:S01]  /*05c0*/  UMOV UR4, 0x400 ;  /* 0x0000040000047882 */ /* 0x000fe20000000000 */
[----:B------:R-:W-:Y:S01]  /*05d0*/  UMOV UR8, 0x1 ;  /* 0x0000000100087882 */ /* 0x000fe20000000000 */
[----:B------:R-:W-:Y:S01]  /*05e0*/  UMOV UR6, 0x2 ;  /* 0x0000000200067882 */ /* 0x000fe20000000000 */
[----:B------:R-:W-:Y:S02]  /*05f0*/  ULEA UR4, UR47, UR4, 0x18 ;  /* 0x000000042f047291 */ /* 0x000fe4000f8ec0ff */
[----:B------:R-:W-:-:S04]  /*0600*/  UIADD3 UR8, UPT, UPT, -UR8, 0x100000, URZ ;  /* 0x0010000008087890 */ /* 0x000fc8000fffe1ff */
[----:B------:R-:W-:Y:S02]  /*0610*/  USHF.L.U32 UR9, UR8, 0xb, URZ ;  /* 0x0000000b08097899 */ /* 0x000fe400080006ff */
[----:B------:R-:W-:Y:S02]  /*0620*/  USHF.L.U32 UR8, UR8, 0x1, URZ ;  /* 0x0000000108087899 */ /* 0x000fe400080006ff */
[----:B------:R-:W-:-:S04]  /*0630*/  UIADD3 UR6, UPT, UPT, -UR6, 0x100000, URZ ;  /* 0x0010000006067890 */ /* 0x000fc8000fffe1ff */
[----:B------:R-:W-:Y:S02]  /*0640*/  USHF.L.U32 UR7, UR6, 0xb, URZ ;  /* 0x0000000b06077899 */ /* 0x000fe400080006ff */
[----:B------:R-:W-:Y:S01]  /*0650*/  USHF.L.U32 UR6, UR6, 0x1, URZ ;  /* 0x0000000106067899 */ /* 0x000fe200080006ff */
[----:B------:R-:W3:Y:S03]  /*0660*/  FENCE.VIEW.ASYNC.S ;  /* 0x00000000000073c6 */ /* 0x000ee60000000000 */
[----:B---3--:R3:W4:Y:S08]  /*0670*/  SYNCS.EXCH.64 URZ, [UR4], UR8 ;  /* 0x0000000804ff75b2 */ /* 0x0087300008000100 */
[----:B------:R3:W1:Y:S01]  /*0680*/  SYNCS.EXCH.64 URZ, [UR4+0x60], UR6 ;  /* 0x0000600604ff75b2 */ /* 0x0006620008000100 */
        /* <DEDUP_REMOVED lines=21> */
[----:B------:R3:W1:Y:S02]  /*07e0*/  SYNCS.EXCH.64 URZ, [UR4+0xb8], UR6 ;  /* 0x0000b80604ff75b2 */ /* 0x0006640008000100 */
[----:B---34-:R-:W-:Y:S01]  /*07f0*/  NOP ;  /* 0x0000000000007918 */ /* 0x018fe20000000000 */
.L_x_10:
[----:B------:R-:W-:Y:S05]  /*0800*/  BSYNC.RECONVERGENT B0 ;  /* 0x0000000000007941 */ /* 0x000fea0003800200 */
.L_x_9:
[----:B------:R-:W3:Y:S01]  /*0810*/  SHFL.IDX PT, R0, R57, RZ, 0x1f ;  /* 0x00001fff39007589 */ /* 0x000ee200000e0000 */
[----:B------:R-:W-:Y:S01]  /*0820*/  NOP ;  /* 0x0000000000007918 */ /* 0x000fe20000000000 */
[----:B---3--:R-:W-:-:S13]  /*0830*/  ISETP.NE.AND P0, PT, R0, 0x1, PT ;  /* 0x000000010000780c */ /* 0x008fda0003f05270 */
[----:B------:R-:W-:Y:S05]  /*0840*/  @P0 BRA `(.L_x_11) ;  /* 0x0000000000540947 */ /* 0x000fea0003800000 */
        /* <DEDUP_REMOVED lines=10> */
[----:B------:R-:W-:Y:S01]  /*08f0*/  ELECT P0, URZ, PT ;  /* 0x0000000000ff782f */ /* 0x000fe20003800000 */
[----:B------:R-:W3:Y:S02]  /*0900*/  FENCE.VIEW.ASYNC.S ;  /* 0x00000000000073c6 */ /* 0x000ee40000000000 */
[----:B---3--:R3:W4:Y:S08]  /*0910*/  SYNCS.EXCH.64 URZ, [UR4+0xc0], UR8 ;  /* 0x0000c00804ff75b2 */ /* 0x0087300008000100 */
[----:B------:R3:W1:Y:S01]  /*0920*/  SYNCS.EXCH.64 URZ, [UR4+0xe0], UR6 ;  /* 0x0000e00604ff75b2 */ /* 0x0006620008000100 */
[----:B------:R3:W1:Y:S01]  /*0930*/  SYNCS.EXCH.64 URZ, [UR4+0xc8], UR8 ;  /* 0x0000c80804ff75b2 */ /* 0x0006620008000100 */
[----:B------:R3:W1:Y:S01]  /*0940*/  SYNCS.EXCH.64 URZ, [UR4+0xe8], UR6 ;  /* 0x0000e80604ff75b2 */ /* 0x0006620008000100 */
[----:B------:R3:W1:Y:S01]  /*0950*/  SYNCS.EXCH.64 URZ, [UR4+0xd0], UR8 ;  /* 0x0000d00804ff75b2 */ /* 0x0006620008000100 */
[----:B------:R3:W1:Y:S01]  /*0960*/  SYNCS.EXCH.64 URZ, [UR4+0xf0], UR6 ;  /* 0x0000f00604ff75b2 */ /* 0x0006620008000100 */
[----:B------:R3:W1:Y:S01]  /*0970*/  SYNCS.EXCH.64 URZ, [UR4+0xd8], UR8 ;  /* 0x0000d80804ff75b2 */ /* 0x0006620008000100 */
[----:B------:R3:W1:Y:S01]  /*0980*/  SYNCS.EXCH.64 URZ, [UR4+0xf8], UR6 ;  /* 0x0000f80604ff75b2 */ /* 0x0006620008000100 */
[----:B------:R-:W-:Y:S01]  /*0990*/  NOP ;  /* 0x0000000000007918 */ /* 0x000fe20000000000 */
.L_x_11:
[----:B------:R-:W2:Y:S01]  /*09a0*/  SHFL.IDX PT, R0, R57, RZ, 0x1f ;  /* 0x00001fff39007589 */ /* 0x000ea200000e0000 */
[----:B------:R-:W-:Y:S01]  /*09b0*/  NOP ;  /* 0x0000000000007918 */ /* 0x000fe20000000000 */
[----:B--2---:R-:W-:-:S13]  /*09c0*/  ISETP.NE.AND P0, PT, R0, 0x3, PT ;  /* 0x000000030000780c */ /* 0x004fda0003f05270 */
[----:B------:R-:W-:Y:S05]  /*09d0*/  @P0 BRA `(.L_x_12) ;  /* 0x00000000002c0947 */ /* 0x000fea0003800000 */
[----:B---3--:R-:W-:Y:S01]  /*09e0*/  UMOV UR6, 0x400 ;  /* 0x0000040000067882 */ /* 0x008fe20000000000 */
[----:B------:R-:W-:Y:S01]  /*09f0*/  UMOV UR4, 0x20 ;  /* 0x0000002000047882 */ /* 0x000fe20000000000 */
[----:B------:R-:W-:Y:S02]  /*0a00*/  ULEA UR6, UR47, UR6, 0x18 ;  /* 0x000000062f067291 */ /* 0x000fe4000f8ec0ff */
[----:B------:R-:W-:-:S04]  /*0a10*/  UIADD3 UR4, UPT, UPT, -UR4, 0x100000, URZ ;  /* 0x0010000004047890 */ /* 0x000fc8000fffe1ff */
[----:B------:R-:W-:Y:S02]  /*0a20*/  USHF.L.U32 UR5, UR4, 0xb, URZ ;  /* 0x0000000b04057899 */ /* 0x000fe400080006ff */
[----:B------:R-:W-:Y:S01]  /*0a30*/  USHF.L.U32 UR4, UR4, 0x1, URZ ;  /* 0x0000000104047899 */ /* 0x000fe200080006ff */
[----:B------:R-:W-:Y:S01]  /*0a40*/  ELECT P0, URZ, PT ;  /* 0x0000000000ff782f */ /* 0x000fe20003800000 */
[----:B------:R-:W2:Y:S10]  /*0a50*/  FENCE.VIEW.ASYNC.S ;  /* 0x00000000000073c6 */ /* 0x000eb40000000000 */
[----:B--2---:R2:W3:Y:S01]  /*0a60*/  SYNCS.EXCH.64 URZ, [UR6+0x100], UR4 ;  /* 0x0001000406ff75b2 */ /* 0x0044e20008000100 */
[----:B------:R2:W1:Y:S01]  /*0a70*/  SYNCS.EXCH.64 URZ, [UR6+0x108], UR4 ;  /* 0x0001080406ff75b2 */ /* 0x0004620008000100 */
[----:B------:R-:W-:Y:S01]  /*0a80*/  NOP ;  /* 0x0000000000007918 */ /* 0x000fe20000000000 */
.L_x_12:
[----:B------:R-:W4:Y:S01]  /*0a90*/  SHFL.IDX PT, R0, R57, RZ, 0x1f ;  /* 0x00001fff39007589 */ /* 0x000f2200000e0000 */
[----:B------:R-:W-:Y:S01]  /*0aa0*/  NOP ;  /* 0x0000000000007918 */ /* 0x000fe20000000000 */
[----:B----4-:R-:W-:-:S13]  /*0ab0*/  ISETP.NE.AND P0, PT, R0, 0x4, PT ;  /* 0x000000040000780c */ /* 0x010fda0003f05270 */
[----:B------:R-:W-:Y:S05]  /*0ac0*/  @P0 BRA `(.L_x_13) ;  /* 0x0000000000480947 */ /* 0x000fea0003800000 */
[----:B--23--:R-:W-:Y:S01]  /*0ad0*/  UMOV UR4, 0x3a0 ;  /* 0x000003a000047882 */ /* 0x00cfe20000000000 */
[----:B------:R-:W-:Y:S01]  /*0ae0*/  UMOV UR6, 0x400 ;  /* 0x0000040000067882 */ /* 0x000fe20000000000 */
[----:B------:R-:W-:Y:S01]  /*0af0*/  USEL UR4, UR4, 0x320, UP3 ;  /* 0x0000032004047887 */ /* 0x000fe20009800000 */
        /* <DEDUP_REMOVED lines=9> */
[----:B------:R-:W2:Y:S02]  /*0b90*/  FENCE.VIEW.ASYNC.S ;  /* 0x00000000000073c6 */ /* 0x000ea40000000000 */
[----:B--2---:R4:W2:Y:S08]  /*0ba0*/  SYNCS.EXCH.64 URZ, [UR6+0x110], UR8 ;  /* 0x0001100806ff75b2 */ /* 0x0048b00008000100 */
[----:B------:R4:W3:Y:S01]  /*0bb0*/  SYNCS.EXCH.64 URZ, [UR6+0x120], UR4 ;  /* 0x0001200406ff75b2 */ /* 0x0008e20008000100 */
[----:B------:R4:W1:Y:S01]  /*0bc0*/  SYNCS.EXCH.64 URZ, [UR6+0x118], UR8 ;  /* 0x0001180806ff75b2 */ /* 0x0008620008000100 */
[----:B------:R4:W1:Y:S02]  /*0bd0*/  SYNCS.EXCH.64 URZ, [UR6+0x128], UR4 ;  /* 0x0001280406ff75b2 */ /* 0x0008640008000100 */
[----:B----4-:R-:W-:Y:S01]  /*0be0*/  NOP ;  /* 0x0000000000007918 */ /* 0x010fe20000000000 */
.L_x_13:
[----:B------:R-:W4:Y:S01]  /*0bf0*/  SHFL.IDX PT, R0, R57, RZ, 0x1f ;  /* 0x00001fff39007589 */ /* 0x000f2200000e0000 */
[----:B------:R-:W-:Y:S01]  /*0c00*/  NOP ;  /* 0x0000000000007918 */ /* 0x000fe20000000000 */
[----:B----4-:R-:W-:-:S13]  /*0c10*/  ISETP.NE.AND P0, PT, R0, 0x5, PT ;  /* 0x000000050000780c */ /* 0x010fda0003f05270 */
[----:B------:R-:W-:Y:S05]  /*0c20*/  @P0 BRA `(.L_x_14) ;  /* 0x0000000000540947 */ /* 0x000fea0003800000 */
[----:B--23--:R-:W-:Y:S01]  /*0c30*/  UMOV UR4, 0x400 ;  /* 0x0000040000047882 */ /* 0x00cfe20000000000 */
        /* <DEDUP_REMOVED lines=14> */
[----:B------:R4:W1:Y:S01]  /*0d20*/  SYNCS.EXCH.64 URZ, [UR4+0x158], UR8 ;  /* 0x0001580804ff75b2 */ /* 0x0008620008000100 */
[----:B------:R4:W1:Y:S01]  /*0d30*/  SYNCS.EXCH.64 URZ, [UR4+0x140], UR6 ;  /* 0x0001400604ff75b2 */ /* 0x0008620008000100 */
[----:B------:R4:W1:Y:S01]  /*0d40*/  SYNCS.EXCH.64 URZ, [UR4+0x160], UR8 ;  /* 0x0001600804ff75b2 */ /* 0x0008620008000100 */
[----:B------:R4:W1:Y:S01]  /*0d50*/  SYNCS.EXCH.64 URZ, [UR4+0x148], UR6 ;  /* 0x0001480604ff75b2 */ /* 0x0008620008000100 */
[----:B------:R4:W1:Y:S02]  /*0d60*/  SYNCS.EXCH.64 URZ, [UR4+0x168], UR8 ;  /* 0x0001680804ff75b2 */ /* 0x0008640008000100 */
[----:B----4-:R-:W-:Y:S01]  /*0d70*/  NOP ;  /* 0x0000000000007918 */ /* 0x010fe20000000000 */
.L_x_14:
[----:B------:R-:W4:Y:S01]  /*0d80*/  SHFL.IDX PT, R0, R57, RZ, 0x1f ;  /* 0x00001fff39007589 */ /* 0x000f2200000e0000 */
[----:B------:R-:W-:Y:S01]  /*0d90*/  ISETP.NE.OR P1, PT, RZ, UR25, !P1 ;  /* 0x00000019ff007c0c */ /* 0x000fe2000cf25670 */
[----:B------:R-:W-:Y:S01]  /*0da0*/  NOP ;  /* 0x0000000000007918 */ /* 0x000fe20000000000 */
[----:B----4-:R-:W-:-:S13]  /*0db0*/  ISETP.NE.AND P0, PT, R0, 0x3, PT ;  /* 0x000000030000780c */ /* 0x010fda0003f05270 */
[----:B------:R-:W-:Y:S05]  /*0dc0*/  @P0 BRA `(.L_x_15) ;  /* 0x0000000000340947 */ /* 0x000fea0003800000 */
[----:B--23--:R-:W-:Y:S01]  /*0dd0*/  UMOV UR4, 0x400 ;  /* 0x0000040000047882 */ /* 0x00cfe20000000000 */
[----:B------:R-:W-:Y:S01]  /*0de0*/  UMOV UR6, 0x20 ;  /* 0x0000002000067882 */ /* 0x000fe20000000000 */
[----:B------:R-:W-:Y:S02]  /*0df0*/  ULEA UR4, UR47, UR4, 0x18 ;  /* 0x000000042f047291 */ /* 0x000fe4000f8ec0ff */
[----:B------:R-:W-:-:S04]  /*0e00*/  UIADD3 UR6, UPT, UPT, -UR6, 0x100000, URZ ;  /* 0x0010000006067890 */ /* 0x000fc8000fffe1ff */
[----:B------:R-:W-:Y:S02]  /*0e10*/  USHF.L.U32 UR7, UR6, 0xb, URZ ;  /* 0x0000000b06077899 */ /* 0x000fe400080006ff */
[----:B------:R-:W-:Y:S01]  /*0e20*/  USHF.L.U32 UR6, UR6, 0x1, URZ ;  /* 0x0000000106067899 */ /* 0x000fe200080006ff */
[----:B------:R-:W-:Y:S01]  /*0e30*/  ELECT P0, URZ, PT ;  /* 0x0000000000ff782f */ /* 0x000fe20003800000 */
[----:B------:R-:W2:Y:S10]  /*0e40*/  FENCE.VIEW.ASYNC.S ;  /* 0x00000000000073c6 */ /* 0x000eb40000000000 */
[----:B--2---:R4:W2:Y:S01]  /*0e50*/  SYNCS.EXCH.64 URZ, [UR4+0x170], UR6 ;  /* 0x0001700604ff75b2 */ /* 0x0048a20008000100 */
[----:B------:R4:W3:Y:S01]  /*0e60*/  SYNCS.EXCH.64 URZ, [UR4+0x180], UR6 ;  /* 0x0001800604ff75b2 */ /* 0x0008e20008000100 */
[----:B------:R4:W1:Y:S01]  /*0e70*/  SYNCS.EXCH.64 URZ, [UR4+0x178], UR6 ;  /* 0x0001780604ff75b2 */ /* 0x0008620008000100 */
[----:B------:R4:W1:Y:S02]  /*0e80*/  SYNCS.EXCH.64 URZ, [UR4+0x188], UR6 ;  /* 0x0001880604ff75b2 */ /* 0x0008640008000100 */
[----:B----4-:R-:W-:Y:S01]  /*0e90*/  NOP ;  /* 0x0000000000007918 */ /* 0x010fe20000000000 */
.L_x_15:
[----:B------:R-:W-:Y:S01]  /*0ea0*/  VOTEU.ALL UP0, P1 ;  /* 0x0000000000ff7886 */ /* 0x000fe20000800000 */
[----:B--23--:R-:W-:Y:S01]  /*0eb0*/  UMOV UR4, 0x20 ;  /* 0x0000002000047882 */ /* 0x00cfe20000000000 */
[----:B------:R-:W2:Y:S01]  /*0ec0*/  LDCU UR7, c[0x0][0x36c] ;  /* 0x00006d80ff0777ac */ /* 0x000ea20008000800 */
[----:B------:R-:W-:Y:S01]  /*0ed0*/  NOP ;  /* 0x0000000000007918 */ /* 0x000fe20000000000 */
[----:B------:R-:W-:Y:S01]  /*0ee0*/  LOP3.LUT R0, R70, 0x1f, RZ, 0xc0, !PT ;  /* 0x0000001f46007812 */ /* 0x000fe200078ec0ff */
[----:B------:R-:W-:Y:S01]  /*0ef0*/  @!UP0 UMOV UR6, 0x400 ;  /* 0x0000040000068882 */ /* 0x000fe20000000000 */
[----:B------:R-:W-:-:S04]  /*0f00*/  @!UP0 UIADD3 UR4, UPT, UPT, -UR4, 0x100000, URZ ;  /* 0x0010000004048890 */ /* 0x000fc8000fffe1ff */
[----:B------:R-:W-:Y:S02]  /*0f10*/  @!UP0 USHF.L.U32 UR5, UR4, 0xb, URZ ;  /* 0x0000000b04058899 */ /* 0x000fe400080006ff */
[----:B------:R-:W-:Y:S02]  /*0f20*/  @!UP0 USHF.L.U32 UR4, UR4, 0x1, URZ ;  /* 0x0000000104048899 */ /* 0x000fe400080006ff */
[----:B------:R-:W-:Y:S01]  /*0f30*/  @!UP0 ULEA UR6, UR47, UR6, 0x18 ;  /* 0x000000062f068291 */ /* 0x000fe2000f8ec0ff */
[----:B------:R-:W-:Y:S01]  /*0f40*/  VOTEU.ALL UP0, P1 ;  /* 0x0000000000ff7886 */ /* 0x000fe20000800000 */
[----:B------:R-:W-:Y:S02]  /*0f50*/  UISETP.NE.AND UP4, UPT, UR25, URZ, UPT ;  /* 0x000000ff1900728c */ /* 0x000fe4000bf85270 */
[----:B--2---:R-:W-:Y:S01]  /*0f60*/  UISETP.EQ.U32.AND UP5, UPT, UR7, 0x1, UPT ;  /* 0x000000010700788c */ /* 0x004fe2000bfa2070 */
[----:B------:R-:W2:Y:S07]  /*0f70*/  FENCE.VIEW.ASYNC.S ;  /* 0x00000000000073c6 */ /* 0x000eae0000000000 */
[----:B--2---:R2:W3:Y:S01]  /*0f80*/  @!UP0 SYNCS.EXCH.64 URZ, [UR6+0x190], UR4 ;  /* 0x0001900406ff85b2 */ /* 0x0044e20008000100 */
[----:B------:R-:W-:Y:S05]  /*0f90*/  BRA.U !UP5, `(.L_x_16) ;  /* 0x000000010d087547 */ /* 0x000fea000b800000 */
[----:B-1-3--:R-:W-:Y:S01]  /*0fa0*/  UCGABAR_ARV ;  /* 0x00000000000079c7 */ /* 0x00afe20008000000 */
[----:B------:R-:W-:Y:S05]  /*0fb0*/  BRA `(.L_x_17) ;  /* 0x0000000000047947 */ /* 0x000fea0003800000 */
.L_x_16:
[----:B-1-3--:R-:W-:Y:S01]  /*0fc0*/  NOP ;  /* 0x0000000000007918 */ /* 0x00afe20000000000 */
.L_x_17:
[----:B------:R-:W1:Y:S01]  /*0fd0*/  S2UR UR20, SR_CTAID.X ;  /* 0x00000000001479c3 */ /* 0x000e620000002500 */
[----:B------:R-:W-:-:S05]  /*0fe0*/  CS2R.32 R58, SR_CgaSize ;  /* 0x00000000003a7805 */ /* 0x000fca0000008a00 */
[----:B------:R-:W-:-:S05]  /*0ff0*/  IMAD R58, R58, -0xa0, RZ ;  /* 0xffffff603a3a7824 */ /* 0x000fca00078e02ff */
[----:B--2---:R-:W-:-:S14]  /*1000*/  R2UR UR5, R58 ;  /* 0x000000003a0572ca */ /* 0x004fdc00000e0000 */
[----:B------:R-:W2:Y:S01]  /*1010*/  LDCU UR5, c[0x0][UR5+0x2b0] ;  /* 0x00005600050577ac */ /* 0x000ea20008000800 */
[----:B------:R-:W-:-:S05]  /*1020*/  CS2R.32 R58, SR_CgaSize ;  /* 0x00000000003a7805 */ /* 0x000fca0000008a00 */
[----:B------:R-:W-:-:S05]  /*1030*/  IMAD R58, R58, -0xa0, RZ ;  /* 0xffffff603a3a7824 */ /* 0x000fca00078e02ff */
[----:B------:R-:W-:-:S14]  /*1040*/  R2UR UR4, R58 ;  /* 0x000000003a0472ca */ /* 0x000fdc00000e0000 */
[----:B------:R-:W3:Y:S01]  /*1050*/  LDCU UR4, c[0x0][UR4+0x2b4] ;  /* 0x00005680040477ac */ /* 0x000ee20008000800 */
[----:B------:R-:W4:Y:S01]  /*1060*/  S2UR UR7, SR_CTAID.Y ;  /* 0x00000000000779c3 */ /* 0x000f220000002600 */
[----:B------:R-:W-:-:S05]  /*1070*/  CS2R.32 R58, SR_CgaSize ;  /* 0x00000000003a7805 */ /* 0x000fca0000008a00 */
[----:B------:R-:W-:-:S05]  /*1080*/  IMAD R58, R58, -0xa0, RZ ;  /* 0xffffff603a3a7824 */ /* 0x000fca00078e02ff */
[----:B------:R-:W-:-:S14]  /*1090*/  R2UR UR8, R58 ;  /* 0x000000003a0872ca */ /* 0x000fdc00000e0000 */
[----:B------:R-:W3:Y:S01]  /*10a0*/  LDCU UR8, c[0x0][UR8+0x2a0] ;  /* 0x00005400080877ac */ /* 0x000ee20008000800 */
[----:B------:R-:W3:Y:S01]  /*10b0*/  LDCU UR21, c[0x0][0xb24] ;  /* 0x00016480ff1577ac */ /* 0x000ee20008000800 */
[----:B------:R-:W1:Y:S01]  /*10c0*/  S2UR UR36, SR_CTAID.Z ;  /* 0x00000000002479c3 */ /* 0x000e620000002700 */
[----:B------:R-:W-:-:S05]  /*10d0*/  CS2R.32 R58, SR_CgaSize ;  /* 0x00000000003a7805 */ /* 0x000fca0000008a00 */
[----:B------:R-:W-:-:S05]  /*10e0*/  IMAD R58, R58, -0xa0, RZ ;  /* 0xffffff603a3a7824 */ /* 0x000fca00078e02ff */
[----:B------:R-:W-:-:S14]  /*10f0*/  R2UR UR63, R58 ;  /* 0x000000003a3f72ca */ /* 0x000fdc00000e0000 */
[----:B------:R-:W3:Y:S01]  /*1100*/  LDCU UR63, c[0x0][UR63+0x2a4] ;  /* 0x000054803f3f77ac */ /* 0x000ee20008000800 */
[----:B------:R-:W-:Y:S02]  /*1110*/  UISETP.GT.U32.AND UP0, UPT, UR48, 0xffff, UPT ;  /* 0x0000ffff3000788c */ /* 0x000fe4000bf04070 */
[----:B------:R-:W-:Y:S01]  /*1120*/  USHF.L.U32 UR27, UR47, 0x9, URZ ;  /* 0x000000092f1b7899 */ /* 0x000fe200080006ff */
[----:B-1----:R-:W-:Y:S01]  /*1130*/  I2FP.F32.U32 R3, UR20 ;  /* 0x0000001400037c45 */ /* 0x002fe20008201000 */
[----:B------:R-:W-:Y:S01]  /*1140*/  UMOV UR30, 0x5 ;  /* 0x00000005001e7882 */ /* 0x000fe20000000000 */
[----:B------:R-:W1:Y:S03]  /*1150*/  LDCU UR45, c[0x0][0xb24] ;  /* 0x00016480ff2d77ac */ /* 0x000e660008000800 */
[----:B--2---:R-:W-:Y:S01]  /*1160*/  FMUL R3, R3, UR5 ;  /* 0x0000000503037c20 */ /* 0x004fe20008400000 */
[----:B------:R-:W2:Y:S01]  /*1170*/  LDCU UR29, c[0x0][0xb30] ;  /* 0x00016600ff1d77ac */ /* 0x000ea20008000800 */
[----:B----4-:R-:W-:Y:S01]  /*1180*/  I2FP.F32.U32 R2, UR7 ;  /* 0x0000000700027c45 */ /* 0x010fe20008201000 */
[----:B------:R-:W-:-:S03]  /*1190*/  USHF.L.U32 UR44, UR20, 0x6, URZ ;  /* 0x00000006142c7899 */ /* 0x000fc600080006ff */
[----:B------:R-:W4:Y:S01]  /*11a0*/  F2I.U32.TRUNC.NTZ R3, R3 ;  /* 0x0000000300037305 */ /* 0x000f22000020f000 */
[----:B------:R-:W-:Y:S01]  /*11b0*/  USEL UR26, UR48, 0xffff, !UP0 ;  /* 0x0000ffff301a7887 */ /* 0x000fe2000c000000 */
[----:B---3--:R-:W-:Y:S01]  /*11c0*/  FMUL R2, R2, UR4 ;  /* 0x0000000402027c20 */ /* 0x008fe20008400000 */
[----:B------:R-:W-:Y:S01]  /*11d0*/  UISETP.GE.AND UP2, UPT, UR21, 0x1, UPT ;  /* 0x000000011500788c */ /* 0x000fe2000bf46270 */
[----:B------:R-:W-:-:S04]  /*11e0*/  UMOV UR24, UR7 ;  /* 0x0000000700187c82 */ /* 0x000fc80008000000 */
[----:B------:R-:W3:Y:S01]  /*11f0*/  F2I.U32.TRUNC.NTZ R2, R2 ;  /* 0x0000000200027305 */ /* 0x000ee2000020f000 */
[----:B----4-:R-:W-:Y:S02]  /*1200*/  R2UR UR4, R3 ;  /* 0x00000000030472ca */ /* 0x010fe400000e0000 */
[----:B------:R-:W-:Y:S02]  /*1210*/  PRMT R3, RZ, 0x7610, R3 ;  /* 0x00007610ff037816 */ /* 0x000fe40000000003 */
[----:B---3--:R-:W-:Y:S02]  /*1220*/  R2UR UR6, R2 ;  /* 0x00000000020672ca */ /* 0x008fe400000e0000 */
[----:B------:R-:W-:-:S07]  /*1230*/  PRMT R2, RZ, 0x7610, R2 ;  /* 0x00007610ff027816 */ /* 0x000fce0000000002 */
[----:B------:R-:W-:-:S04]  /*1240*/  UIADD3 UR5, UPT, UPT, -UR4, URZ, URZ ;  /* 0x000000ff04057290 */ /* 0x000fc8000fffe1ff */
[----:B------:R-:W-:Y:S02]  /*1250*/  UIMAD UR5, UR8, UR5, UR20 ;  /* 0x00000005080572a4 */ /* 0x000fe4000f8e0214 */
[----:B------:R-:W-:-:S04]  /*1260*/  UIADD3 UR4, UPT, UPT, -UR6, URZ, URZ ;  /* 0x000000ff06047290 */ /* 0x000fc8000fffe1ff */
[----:B------:R-:W-:Y:S01]  /*1270*/  IMAD.U32 R58, RZ, RZ, UR5 ;  /* 0x00000005ff3a7e24 */ /* 0x000fe2000f8e00ff */
[----:B------:R-:W-:Y:S01]  /*1280*/  UIMAD UR63, UR63, UR4, UR7 ;  /* 0x000000043f3f72a4 */ /* 0x000fe2000f8e0207 */
[----:B-12---:R-:W-:Y:S11]  /*1290*/  BRA.U UP4, `(.L_x_18) ;  /* 0x0000000104407547 */ /* 0x006ff6000b800000 */
[----:B------:R-:W-:-:S13]  /*12a0*/  R2UR UR4, R58 ;  /* 0x000000003a0472ca */ /* 0x000fda00000e0000 */
[----:B------:R-:W-:Y:S02]  /*12b0*/  UISETP.GT.U32.AND UP0, UPT, UR4, 0x1, UPT ;  /* 0x000000010400788c */ /* 0x000fe4000bf04070 */
[----:B------:R-:W-:Y:S02]  /*12c0*/  ULOP3.LUT UR4, UR4, 0xfffffffe, URZ, 0xc0, !UPT ;  /* 0xfffffffe04047892 */ /* 0x000fe4000f8ec0ff */
[----:B------:R-:W-:Y:S02]  /*12d0*/  UISETP.NE.AND UP1, UPT, UR63, URZ, UP0 ;  /* 0x000000ff3f00728c */ /* 0x000fe40008725270 */
[----:B------:R-:W-:Y:S02]  /*12e0*/  UISETP.NE.AND UP0, UPT, UR63, 0x1, UP0 ;  /* 0x000000013f00788c */ /* 0x000fe40008705270 */
[----:B------:R-:W-:Y:S02]  /*12f0*/  USEL UR7, URZ, 0x1, UP1 ;  /* 0x00000001ff077887 */ /* 0x000fe40008800000 */
[----:B------:R-:W-:-:S02]  /*1300*/  USEL UR6, URZ, 0x4, UP0 ;  /* 0x00000004ff067887 */ /* 0x000fc40008000000 */
[----:B------:R-:W-:Y:S02]  /*1310*/  USEL UR5, URZ, 0x2, UP1 ;  /* 0x00000002ff057887 */ /* 0x000fe40008800000 */
[----:B------:R-:W-:Y:S02]  /*1320*/  ULEA UR4, UR63, UR4, 0x1 ;  /* 0x000000043f047291 */ /* 0x000fe4000f8e08ff */
[----:B------:R-:W-:Y:S02]  /*1330*/  USEL UR8, URZ, 0x8, UP0 ;  /* 0x00000008ff087887 */ /* 0x000fe40008000000 */
[----:B------:R-:W-:-:S03]  /*1340*/  UIADD3 UR5, UPT, UPT, UR5, UR6, UR7 ;  /* 0x0000000605057290 */ /* 0x000fc6000fffe007 */
[----:B------:R-:W-:Y:S01]  /*1350*/  UMOV UR6, 0x3 ;  /* 0x0000000300067882 */ /* 0x000fe20000000000 */
[----:B------:R-:W-:Y:S02]  /*1360*/  UIADD3 UR5, UPT, UPT, UR5, UR8, URZ ;  /* 0x0000000805057290 */ /* 0x000fe4000fffe0ff */
[----:B------:R-:W-:-:S04]  /*1370*/  USHF.L.U32 UR4, UR6, UR4, URZ ;  /* 0x0000000406047299 */ /* 0x000fc800080006ff */
[----:B------:R-:W-:Y:S02]  /*1380*/  MOV R3, UR5 ;  /* 0x0000000500037c02 */ /* 0x000fe40008000f00 */
[----:B------:R-:W-:Y:S02]  /*1390*/  IMAD.U32 R2, RZ, RZ, UR4 ;  /* 0x00000004ff027e24 */ /* 0x000fe4000f8e00ff */
.L_x_18:
[----:B------:R-:W-:Y:S05]  /*13a0*/  BRA.U !UP2, `(.L_x_19) ;  /* 0x000000010ad47547 */ /* 0x000fea000b800000 */
[----:B------:R-:W1:Y:S01]  /*13b0*/  LDCU.128 UR12, c[0x0][0xb10] ;  /* 0x00016200ff0c77ac */ /* 0x000e620008000c00 */
[----:B------:R-:W2:Y:S01]  /*13c0*/  LDCU UR6, c[0x0][0x370] ;  /* 0x00006e00ff0677ac */ /* 0x000ea20008000800 */
[----:B------:R-:W3:Y:S01]  /*13d0*/  LDCU UR5, c[0x0][0x374] ;  /* 0x00006e80ff0577ac */ /* 0x000ee20008000800 */
[----:B------:R-:W4:Y:S01]  /*13e0*/  LDCU UR28, c[0x0][0xb0c] ;  /* 0x00016180ff1c77ac */ /* 0x000f220008000800 */
[----:B------:R-:W4:Y:S01]  /*13f0*/  LDCU UR4, c[0x0][0xb20] ;  /* 0x00016400ff0477ac */ /* 0x000f220008000800 */
[----:B------:R-:W4:Y:S01]  /*1400*/  LDCU.64 UR8, c[0x0][0xb28] ;  /* 0x00016500ff0877ac */ /* 0x000f220008000a00 */
[----:B-1----:R-:W-:Y:S02]  /*1410*/  UISETP.NE.AND UP0, UPT, UR14, 0x1, UPT ;  /* 0x000000010e00788c */ /* 0x002fe4000bf05270 */
[----:B---3--:R-:W-:Y:S02]  /*1420*/  UIMAD.WIDE.U32 UR10, UR5, UR15, URZ ;  /* 0x0000000f050a72a5 */ /* 0x008fe4000f8e00ff */
[----:B--2---:R-:W-:-:S02]  /*1430*/  UIMAD.WIDE.U32 UR18, UR6, UR12, URZ ;  /* 0x0000000c061272a5 */ /* 0x004fc4000f8e00ff */
[----:B----4-:R-:W-:Y:S02]  /*1440*/  UISETP.NE.AND UP1, UPT, UR28, 0x1, UPT ;  /* 0x000000011c00788c */ /* 0x010fe4000bf25270 */
[----:B------:R-:W-:Y:S01]  /*1450*/  UISETP.NE.AND UP2, UPT, UR21, 0x1, UPT ;  /* 0x000000011500788c */ /* 0x000fe2000bf45270 */
[----:B------:R-:W-:Y:S02]  /*1460*/  UMOV UR10, UR11 ;  /* 0x0000000b000a7c82 */ /* 0x000fe40008000000 */
[----:B------:R-:W-:Y:S01]  /*1470*/  UMOV UR18, UR19 ;  /* 0x0000001300127c82 */ /* 0x000fe20008000000 */
[----:B------:R-:W-:Y:S02]  /*1480*/  @UP0 USHF.R.U32.HI UR5, URZ, UR4, UR10 ;  /* 0x00000004ff050299 */ /* 0x000fe4000801160a */
[----:B------:R-:W-:Y:S02]  /*1490*/  UIMAD.WIDE.U32 UR22, UR24, UR15, URZ ;  /* 0x0000000f181672a5 */ /* 0x000fe4000f8e00ff */
[----:B------:R-:W-:-:S02]  /*14a0*/  UIMAD.WIDE.U32 UR10, UR5, UR8, URZ ;  /* 0x00000008050a72a5 */ /* 0x000fc4000f8e00ff */
[----:B------:R-:W-:Y:S02]  /*14b0*/  @UP1 USHF.R.U32.HI UR6, URZ, UR13, UR18 ;  /* 0x0000000dff061299 */ /* 0x000fe40008011612 */
[----:B------:R-:W-:Y:S02]  /*14c0*/  UIMAD.WIDE.U32 UR16, UR20, UR12, URZ ;  /* 0x0000000c141072a5 */ /* 0x000fe4000f8e00ff */
[----:B------:R-:W-:Y:S01]  /*14d0*/  UIMAD.WIDE.U32 UR18, UR6, UR8, URZ ;  /* 0x00000008061272a5 */ /* 0x000fe2000f8e00ff */
[----:B------:R-:W-:Y:S01]  /*14e0*/  UMOV UR22, UR23 ;  /* 0x0000001700167c82 */ /* 0x000fe20008000000 */
[----:B------:R-:W-:Y:S01]  /*14f0*/  UMOV UR10, UR11 ;  /* 0x0000000b000a7c82 */ /* 0x000fe20008000000 */
[----:B------:R-:W-:Y:S02]  /*1500*/  USHF.R.U32.HI UR22, URZ, UR4, UR22 ;  /* 0x00000004ff167299 */ /* 0x000fe40008011616 */
[----:B------:R-:W-:Y:S02]  /*1510*/  @UP2 USHF.R.U32.HI UR5, URZ, UR9, UR10 ;  /* 0x00000009ff052299 */ /* 0x000fe4000801160a */
[----:B------:R-:W-:Y:S01]  /*1520*/  UMOV UR7, UR19 ;  /* 0x0000001300077c82 */ /* 0x000fe20008000000 */
[----:B------:R-:W-:Y:S01]  /*1530*/  UMOV UR16, UR17 ;  /* 0x0000001100107c82 */ /* 0x000fe20008000000 */
[----:B------:R-:W-:-:S02]  /*1540*/  @UP2 USHF.R.U32.HI UR6, URZ, UR9, UR7 ;  /* 0x00000009ff062299 */ /* 0x000fc40008011607 */
[----:B------:R-:W-:Y:S02]  /*1550*/  USHF.R.U32.HI UR13, URZ, UR13, UR16 ;  /* 0x0000000dff0d7299 */ /* 0x000fe40008011610 */
[----:B------:R-:W-:Y:S02]  /*1560*/  USEL UR4, UR24, UR22, !UP0 ;  /* 0x0000001618047287 */ /* 0x000fe4000c000000 */
[----:B------:R-:W-:Y:S02]  /*1570*/  UIMAD UR7, UR5, UR21, URZ ;  /* 0x00000015050772a4 */ /* 0x000fe4000f8e02ff */
[----:B------:R-:W-:Y:S02]  /*1580*/  USEL UR5, UR20, UR13, !UP1 ;  /* 0x0000000d14057287 */ /* 0x000fe4000c800000 */
[----:B------:R-:W-:Y:S02]  /*1590*/  UIMAD UR12, UR6, UR21, URZ ;  /* 0x00000015060c72a4 */ /* 0x000fe4000f8e02ff */
[----:B------:R-:W-:-:S02]  /*15a0*/  UISETP.GE.AND UP0, UPT, UR4, UR7, UPT ;  /* 0x000000070400728c */ /* 0x000fc4000bf06270 */
[----:B------:R-:W-:Y:S02]  /*15b0*/  UIMAD.WIDE.U32 UR10, UR4, UR8, URZ ;  /* 0x00000008040a72a5 */ /* 0x000fe4000f8e00ff */
[----:B------:R-:W-:Y:S02]  /*15c0*/  UISETP.GE.OR UP0, UPT, UR5, UR12, UP0 ;  /* 0x0000000c0500728c */ /* 0x000fe40008706670 */
[----:B------:R-:W-:Y:S02]  /*15d0*/  UIMAD.WIDE.U32 UR12, UR5, UR8, URZ ;  /* 0x00000008050c72a5 */ /* 0x000fe4000f8e00ff */
[----:B------:R-:W-:Y:S01]  /*15e0*/  UIADD3 UR10, UPT, UPT, -UR4, URZ, URZ ;  /* 0x000000ff040a7290 */ /* 0x000fe2000fffe1ff */
[----:B------:R-:W-:Y:S01]  /*15f0*/  UMOV UR8, UR11 ;  /* 0x0000000b00087c82 */ /* 0x000fe20008000000 */
[----:B------:R-:W-:Y:S02]  /*1600*/  UIADD3 UR11, UPT, UPT, -UR5, URZ, URZ ;  /* 0x000000ff050b7290 */ /* 0x000fe4000fffe1ff */
[----:B------:R-:W-:-:S03]  /*1610*/  USHF.R.U32.HI UR8, URZ, UR9, UR8 ;  /* 0x00000009ff087299 */ /* 0x000fc60008011608 */
[----:B------:R-:W-:Y:S01]  /*1620*/  @!UP0 UMOV UR7, UR13 ;  /* 0x0000000d00078c82 */ /* 0x000fe20008000000 */
[----:B------:R-:W-:Y:S02]  /*1630*/  UIMAD UR24, UR14, UR10, UR24 ;  /* 0x0000000a0e1872a4 */ /* 0x000fe4000f8e0218 */
[----:B------:R-:W-:Y:S02]  /*1640*/  USEL UR8, UR4, UR8, !UP2 ;  /* 0x0000000804087287 */ /* 0x000fe4000d000000 */
[----:B------:R-:W-:Y:S02]  /*1650*/  @!UP0 USHF.R.U32.HI UR7, URZ, UR9, UR7 ;  /* 0x00000009ff078299 */ /* 0x000fe40008011607 */
[----:B------:R-:W-:Y:S02]  /*1660*/  UIADD3 UR9, UPT, UPT, -UR8, URZ, URZ ;  /* 0x000000ff08097290 */ /* 0x000fe4000fffe1ff */
[----:B------:R-:W-:Y:S02]  /*1670*/  @!UP0 USEL UR7, UR5, UR7, !UP2 ;  /* 0x0000000705078287 */ /* 0x000fe4000d000000 */
[----:B------:R-:W-:-:S02]  /*1680*/  UIMAD UR9, UR21, UR9, UR4 ;  /* 0x00000009150972a4 */ /* 0x000fc4000f8e0204 */
[----:B------:R-:W-:Y:S02]  /*1690*/  @!UP0 UIADD3 UR8, UPT, UPT, UR8, -UR7, URZ ;  /* 0x8000000708088290 */ /* 0x000fe4000fffe0ff */
[----:B------:R-:W-:Y:S02]  /*16a0*/  @!UP0 UIMAD UR6, UR9, UR6, UR7 ;  /* 0x00000006090682a4 */ /* 0x000fe4000f8e0207 */
[----:B------:R-:W-:Y:S02]  /*16b0*/  @!UP0 UIMAD UR4, UR8, UR21, UR5 ;  /* 0x00000015080482a4 */ /* 0x000fe4000f8e0205 */
[----:B------:R-:W-:Y:S02]  /*16c0*/  UIMAD UR20, UR28, UR11, UR20 ;  /* 0x0000000b1c1472a4 */ /* 0x000fe4000f8e0214 */
[----:B------:R-:W-:Y:S01]  /*16d0*/  UIMAD UR24, UR4, UR14, UR24 ;  /* 0x0000000e041872a4 */ /* 0x000fe2000f8e0218 */
[----:B------:R-:W-:Y:S02]  /*16e0*/  @!UP0 UMOV UR5, UR6 ;  /* 0x0000000600058c82 */ /* 0x000fe40008000000 */
[----:B------:R-:W-:-:S12]  /*16f0*/  UIMAD UR20, UR5, UR28, UR20 ;  /* 0x0000001c051472a4 */ /* 0x000fd8000f8e0214 */
.L_x_19:
[----:B------:R-:W-:Y:S02]  /*1700*/  UISETP.NE.AND UP1, UPT, UR29, 0x1, UPT ;  /* 0x000000011d00788c */ /* 0x000fe4000bf25270 */
[----:B------:R-:W-:Y:S02]  /*1710*/  ULOP3.LUT UR21, UR26, 0xffff, URZ, 0xc0, !UPT ;  /* 0x0000ffff1a157892 */ /* 0x000fe4000f8ec0ff */
[----:B------:R-:W-:Y:S02]  /*1720*/  UISETP.NE.AND UP0, UPT, UR25, 0x2, UPT ;  /* 0x000000021900788c */ /* 0x000fe4000bf05270 */
[----:B------:R-:W-:Y:S02]  /*1730*/  ULOP3.LUT UR22, UR27, 0x400, URZ, 0xc0, !UPT ;  /* 0x000004001b167892 */ /* 0x000fe4000f8ec0ff */
[----:B------:R-:W-:Y:S02]  /*1740*/  ULOP3.LUT UR44, UR44, 0x40, URZ, 0xc0, !UPT ;  /* 0x000000402c2c7892 */ /* 0x000fe4000f8ec0ff */
[----:B------:R-:W-:Y:S01]  /*1750*/  USHF.L.U32 UR21, UR30, UR21, URZ ;  /* 0x000000151e157299 */ /* 0x000fe200080006ff */
[----:B------:R-:W-:Y:S11]  /*1760*/  BRA.U UP1, `(.L_x_20) ;  /* 0x0000000101447547 */ /* 0x000ff6000b800000 */
[----:B------:R-:W1:Y:S01]  /*1770*/  LDCU.128 UR8, c[0x0][0xb10] ;  /* 0x00016200ff0877ac */ /* 0x000e620008000c00 */
[----:B------:R-:W2:Y:S01]  /*1780*/  LDCU UR12, c[0x0][0xb0c] ;  /* 0x00016180ff0c77ac */ /* 0x000ea20008000800 */
[----:B------:R-:W3:Y:S01]  /*1790*/  LDCU UR13, c[0x0][0xb20] ;  /* 0x00016400ff0d77ac */ /* 0x000ee20008000800 */
[----:B-1----:R-:W-:Y:S02]  /*17a0*/  UIMAD.WIDE.U32 UR6, UR20, UR8, URZ ;  /* 0x00000008140672a5 */ /* 0x002fe4000f8e00ff */
[----:B------:R-:W-:Y:S02]  /*17b0*/  UIMAD.WIDE.U32 UR4, UR24, UR11, URZ ;  /* 0x0000000b180472a5 */ /* 0x000fe4000f8e00ff */
[----:B--2---:R-:W-:Y:S02]  /*17c0*/  UISETP.NE.AND UP2, UPT, UR12, 0x1, UPT ;  /* 0x000000010c00788c */ /* 0x004fe4000bf45270 */
[----:B------:R-:W-:Y:S01]  /*17d0*/  UISETP.NE.AND UP1, UPT, UR10, 0x1, UPT ;  /* 0x000000010a00788c */ /* 0x000fe2000bf25270 */
[----:B------:R-:W-:-:S02]  /*17e0*/  UMOV UR6, UR7 ;  /* 0x0000000700067c82 */ /* 0x000fc40008000000 */
[----:B------:R-:W-:Y:S01]  /*17f0*/  UMOV UR4, UR5 ;  /* 0x0000000500047c82 */ /* 0x000fe20008000000 */
[----:B------:R-:W-:Y:S02]  /*1800*/  USHF.R.U32.HI UR6, URZ, UR9, UR6 ;  /* 0x00000009ff067299 */ /* 0x000fe40008011606 */
[----:B---3--:R-:W-:Y:S02]  /*1810*/  USHF.R.U32.HI UR4, URZ, UR13, UR4 ;  /* 0x0000000dff047299 */ /* 0x008fe40008011604 */
[----:B------:R-:W-:Y:S02]  /*1820*/  USEL UR5, UR20, UR6, !UP2 ;  /* 0x0000000614057287 */ /* 0x000fe4000d000000 */
[----:B------:R-:W-:-:S04]  /*1830*/  USEL UR4, UR24, UR4, !UP1 ;  /* 0x0000000418047287 */ /* 0x000fc8000c800000 */
[----:B------:R-:W-:Y:S02]  /*1840*/  UIADD3 UR6, UPT, UPT, UR5, -UR4, URZ ;  /* 0x8000000405067290 */ /* 0x000fe4000fffe0ff */
[----:B------:R-:W-:Y:S02]  /*1850*/  UIADD3 UR4, UPT, UPT, -UR5, UR4, URZ ;  /* 0x0000000405047290 */ /* 0x000fe4000fffe1ff */
[----:B------:R-:W-:Y:S02]  /*1860*/  UIMAD UR24, UR6, UR10, UR24 ;  /* 0x0000000a061872a4 */ /* 0x000fe4000f8e0218 */
[----:B------:R-:W-:-:S12]  /*1870*/  UIMAD UR20, UR4, UR12, UR20 ;  /* 0x0000000c041472a4 */ /* 0x000fd8000f8e0214 */
.L_x_20:
[----:B------:R-:W-:Y:S05]  /*1880*/  BRA.U !UP5, `(.L_x_21) ;  /* 0x000000010d0c7547 */ /* 0x000fea000b800000 */
[----:B------:R-:W-:Y:S01]  /*1890*/  UCGABAR_WAIT ;  /* 0x0000000000007dc7 */ /* 0x000fe20008000000 */
[----:B------:R-:W-:Y:S01]  /*18a0*/  CCTL.IVALL ;  /* 0x00000000ff00798f */ /* 0x000fe20002000000 */
[----:B------:R-:W-:Y:S05]  /*18b0*/  BRA `(.L_x_22) ;  /* 0x0000000000047947 */ /* 0x000fea0003800000 */
.L_x_21:
[----:B------:R-:W-:Y:S06]  /*18c0*/  BAR.SYNC.DEFER_BLOCKING 0x0 ;  /* 0x0000000000007b1d */ /* 0x000fec0000010000 */
.L_x_22:
[----:B------:R-:W-:Y:S05]  /*18d0*/  BRA.U UP0, `(.L_x_23) ;  /* 0x0000001500fc7547 */ /* 0x000fea000b800000 */
[----:B------:R-:W1:Y:S01]  /*18e0*/  LDCU UR6, c[0x0][0x38c] ;  /* 0x00007180ff0677ac */ /* 0x000e620008000800 */
[----:B------:R-:W-:Y:S01]  /*18f0*/  PLOP3.LUT P1, PT, PT, PT, UP3, 0x80, 0x8 ;  /* 0x000000000008781c */ /* 0x000fe20003f2f038 */
[----:B------:R-:W-:Y:S01]  /*1900*/  IMAD.MOV.U32 R12, RZ, RZ, 0x1 ;  /* 0x00000001ff0c7424 */ /* 0x000fe200078e00ff */
[----:B------:R-:W-:Y:S02]  /*1910*/  ISETP.NE.AND P2, PT, R0, RZ, P3 ;  /* 0x000000ff0000720c */ /* 0x000fe40001f45270 */
[----:B------:R-:W-:Y:S02]  /*1920*/  CS2R R10, SRZ ;  /* 0x00000000000a7805 */ /* 0x000fe4000001ff00 */
[----:B------:R-:W-:Y:S01]  /*1930*/  PLOP3.LUT P1, PT, P1, PT, PT, 0x8, 0x80 ;  /* 0x000000000080781c */ /* 0x000fe20000f2e170 */
[----:B------:R-:W-:Y:S01]  /*1940*/  IMAD.MOV.U32 R9, RZ, RZ, RZ ;  /* 0x000000ffff097224 */ /* 0x000fe200078e00ff */
[----:B------:R-:W2:Y:S01]  /*1950*/  LDCU UR38, c[0x0][0x370] ;  /* 0x00006e00ff2677ac */ /* 0x000ea20008000800 */
[----:B------:R-:W-:Y:S01]  /*1960*/  IMAD.MOV.U32 R8, RZ, RZ, 0x1 ;  /* 0x00000001ff087424 */ /* 0x000fe200078e00ff */
[----:B------:R-:W3:Y:S01]  /*1970*/  LDCU.64 UR26, c[0x0][0x348] ;  /* 0x00006900ff1a77ac */ /* 0x000ee20008000a00 */
[----:B------:R-:W-:Y:S01]  /*1980*/  ULEA.HI UR42, UR22, UR44, URZ, 0x1b ;  /* 0x0000002c162a7291 */ /* 0x000fe2000f8fd8ff */
[----:B------:R-:W4:Y:S01]  /*1990*/  LDCU UR37, c[0x0][0x374] ;  /* 0x00006e80ff2577ac */ /* 0x000f220008000800 */
[----:B-1----:R-:W-:-:S02]  /*19a0*/  UIADD3 UR5, UPT, UPT, UR6, 0x1f, URZ ;  /* 0x0000001f06057890 */ /* 0x002fc4000fffe0ff */
[----:B------:R-:W-:Y:S02]  /*19b0*/  UIADD3 UR48, UPT, UPT, UR6, 0x3e, URZ ;  /* 0x0000003e06307890 */ /* 0x000fe4000fffe0ff */
[----:B------:R-:W-:Y:S01]  /*19c0*/  USHF.R.S32.HI UR4, URZ, 0x1f, UR5 ;  /* 0x0000001fff047899 */ /* 0x000fe20008011405 */
[----:B------:R-:W-:-:S03]  /*19d0*/  UMOV UR7, URZ ;  /* 0x000000ff00077c82 */ /* 0x000fc60008000000 */
[----:B------:R-:W-:Y:S02]  /*19e0*/  ULEA.HI UR4, UR4, UR5, URZ, 0x5 ;  /* 0x0000000504047291 */ /* 0x000fe4000f8f28ff */
[----:B------:R-:W-:Y:S02]  /*19f0*/  UIADD3 UR5, UPT, UPT, UR6, -0x1, URZ ;  /* 0xffffffff06057890 */ /* 0x000fe4000fffe0ff */
[----:B------:R-:W-:Y:S02]  /*1a00*/  USHF.R.S32.HI UR40, URZ, 0x5, UR4 ;  /* 0x00000005ff287899 */ /* 0x000fe40008011404 */
[----:B------:R-:W-:Y:S02]  /*1a10*/  UISETP.GE.U32.AND UP1, UPT, UR5, -0x3f, UPT ;  /* 0xffffffc10500788c */ /* 0x000fe4000bf26070 */
[----:B------:R-:W-:-:S04]  /*1a20*/  UISETP.LT.U32.AND UP0, UPT, UR40, 0xc, UPT ;  /* 0x0000000c2800788c */ /* 0x000fc8000bf01070 */
[----:B------:R-:W-:Y:S02]  /*1a30*/  USEL UR39, UR40, 0xc, UP0 ;  /* 0x0000000c28277887 */ /* 0x000fe40008000000 */
[----:B------:R-:W-:Y:S02]  /*1a40*/  UISETP.NE.AND UP0, UPT, UR25, URZ, UPT ;  /* 0x000000ff1900728c */ /* 0x000fe4000bf05270 */
[----:B------:R-:W-:Y:S02]  /*1a50*/  UIADD3 UR4, UPT, UPT, UR39, -0x1, URZ ;  /* 0xffffffff27047890 */ /* 0x000fe4000fffe0ff */
[----:B------:R-:W-:Y:S02]  /*1a60*/  @UP1 UIADD3 UR4, UPT, UPT, UR39, URZ, URZ ;  /* 0x000000ff27041290 */ /* 0x000fe4000fffe0ff */
[----:B------:R-:W-:Y:S02]  /*1a70*/  USEL UR23, UR46, 0x2, UP0 ;  /* 0x000000022e177887 */ /* 0x000fe40008000000 */
[----:B------:R-:W-:-:S02]  /*1a80*/  UIADD3 UR43, UPT, UPT, UR40, -UR39, URZ ;  /* 0x80000027282b7290 */ /* 0x000fc4000fffe0ff */
[----:B------:R-:W-:Y:S02]  /*1a90*/  UIADD3 UR25, UPT, UPT, UR4, 0x1, URZ ;  /* 0x0000000104197890 */ /* 0x000fe4000fffe0ff */
[----:B--234-:R-:W-:-:S12]  /*1aa0*/  UIADD3 UR41, UPT, UPT, -UR4, URZ, URZ ;  /* 0x000000ff04297290 */ /* 0x01cfd8000fffe1ff */
.L_x_43:
[----:B------:R-:W-:Y:S01]  /*1ab0*/  UISETP.NE.AND UP0, UPT, UR47, URZ, UPT ;  /* 0x000000ff2f00728c */ /* 0x000fe2000bf05270 */
[----:B-1----:R-:W1:Y:S08]  /*1ac0*/  S2UR UR47, SR_CgaCtaId ;  /* 0x00000000002f79c3 */ /* 0x002e700000008800 */
[----:B------:R-:W-:Y:S05]  /*1ad0*/  BRA.U UP0, `(.L_x_24) ;  /* 0x0000000100347547 */ /* 0x000fea000b800000 */
[----:B------:R-:W2:Y:S01]  /*1ae0*/  S2R R0, SR_CgaCtaId ;  /* 0x0000000000007919 */ /* 0x000ea20000008800 */
[----:B------:R-:W-:Y:S02]  /*1af0*/  MOV R3, 0x400 ;  /* 0x0000040000037802 */ /* 0x000fe40000000f00 */
[----:B------:R-:W-:Y:S02]  /*1b00*/  SHF.L.U32 R2, R8, 0x1f, RZ ;  /* 0x0000001f08027819 */ /* 0x000fe400000006ff */
[----:B--2---:R-:W-:-:S05]  /*1b10*/  LEA R0, R0, R3, 0x18 ;  /* 0x0000000300007211 */ /* 0x004fca00078ec0ff */
[----:B------:R-:W-:-:S04]  /*1b20*/  IMAD R3, R9, 0x8, R0 ;  /* 0x0000000809037824 */ /* 0x000fc800078e0200 */
[----:B------:R-:W2:Y:S02]  /*1b30*/  SYNCS.PHASECHK.TRANS64.TRYWAIT P0, [R3+URZ+0x180], R2 ;  /* 0x00018002030075a7 */ /* 0x000ea400080011ff */
[----:B--2---:R-:W-:Y:S05]  /*1b40*/  @!P0 BRA `(.L_x_25) ;  /* 0x0000007800e48947 */ /* 0x004fea0003800000 */
.L_x_158:
[----:B------:R-:W-:Y:S01]  /*1b50*/  VIADD R9, R9, 0x1 ;  /* 0x0000000109097836 */ /* 0x000fe20000000000 */
[----:B------:R2:W-:Y:S04]  /*1b60*/  SYNCS.ARRIVE.TRANS64.A1T0 RZ, [R3+URZ+0x170], RZ ;  /* 0x000170ff03ff79a7 */ /* 0x0005e800081000ff */
[----:B------:R-:W-:-:S04]  /*1b70*/  ISETP.NE.AND P0, PT, R9, 0x2, PT ;  /* 0x000000020900780c */ /* 0x000fc80003f05270 */
[----:B------:R-:W-:Y:S02]  /*1b80*/  SEL R9, R9, RZ, P0 ;  /* 0x000000ff09097207 */ /* 0x000fe40000000000 */
[----:B--2---:R-:W-:-:S04]  /*1b90*/  SEL R3, RZ, 0x1, P0 ;  /* 0x00000001ff037807 */ /* 0x004fc80000000000 */
[----:B------:R-:W-:-:S07]  /*1ba0*/  LOP3.LUT R8, R8, R3, RZ, 0x3c, !PT ;  /* 0x0000000308087212 */ /* 0x000fce00078e3cff */
.L_x_24:
[----:B------:R-:W-:Y:S01]  /*1bb0*/  UMOV UR6, 0x400 ;  /* 0x0000040000067882 */ /* 0x000fe20000000000 */
[----:B------:R-:W-:Y:S01]  /*1bc0*/  SHF.L.U32 R0, R12, 0x1f, RZ ;  /* 0x0000001f0c007819 */ /* 0x000fe200000006ff */
[----:B-1----:R-:W-:Y:S02]  /*1bd0*/  ULEA UR6, UR47, UR6, 0x18 ;  /* 0x000000062f067291 */ /* 0x002fe4000f8ec0ff */
[----:B------:R-:W-:Y:S02]  /*1be0*/  UISETP.GE.U32.AND UP0, UPT, UR48, 0x3f, UPT ;  /* 0x0000003f3000788c */ /* 0x000fe4000bf06070 */
[----:B------:R-:W-:Y:S02]  /*1bf0*/  ULEA UR4, UR7, UR6, 0x3 ;  /* 0x0000000607047291 */ /* 0x000fe4000f8e18ff */
[----:B------:R-:W-:Y:S01]  /*1c00*/  ULEA UR11, UR24, UR44, 0x7 ;  /* 0x0000002c180b7291 */ /* 0x000fe2000f8e38ff */
[----:B------:R-:W-:-:S06]  /*1c10*/  UMOV UR13, URZ ;  /* 0x000000ff000d7c82 */ /* 0x000fcc0008000000 */
[----:B------:R1:W2:Y:S01]  /*1c20*/  SYNCS.PHASECHK.TRANS64.TRYWAIT P0, [UR4+0x60], R0 ;  /* 0x00006000ff0075a7 */ /* 0x0002a20008001104 */
[----:B------:R-:W-:-:S04]  /*1c30*/  ULEA.HI UR4, UR20, UR20, URZ, 0x1 ;  /* 0x0000001414047291 */ /* 0x000fc8000f8f08ff */
[----:B------:R-:W-:-:S04]  /*1c40*/  USHF.L.U32 UR4, UR4, 0x6, URZ ;  /* 0x0000000604047899 */ /* 0x000fc800080006ff */
[----:B------:R-:W-:-:S04]  /*1c50*/  ULOP3.LUT UR35, UR4, 0xffffff80, URZ, 0xc0, !UPT ;  /* 0xffffff8004237892 */ /* 0x000fc8000f8ec0ff */
[----:B------:R-:W-:Y:S01]  /*1c60*/  UIADD3 UR35, UPT, UPT, UR42, UR35, URZ ;  /* 0x000000232a237290 */ /* 0x000fe2000fffe0ff */
[----:B------:R-:W-:Y:S11]  /*1c70*/  BRA.U !UP0, `(.L_x_26) ;  /* 0x0000000108c47547 */ /* 0x000ff6000b800000 */
[----:B------:R-:W-:Y:S01]  /*1c80*/  UMOV UR16, UR41 ;  /* 0x0000002900107c82 */ /* 0x000fe20008000000 */
[----:B------:R-:W-:Y:S01]  /*1c90*/  UMOV UR4, UR7 ;  /* 0x0000000700047c82 */ /* 0x000fe20008000000 */
[----:B------:R-:W-:-:S05]  /*1ca0*/  UMOV UR34, URZ ;  /* 0x000000ff00227c82 */ /* 0x000fca0008000000 */
.L_x_32:
[----:B------:R-:W-:Y:S01]  /*1cb0*/  ULEA UR33, UR4, UR6, 0x3 ;  /* 0x0000000604217291 */ /* 0x000fe2000f8e18ff */
[----:B------:R-:W-:Y:S01]  /*1cc0*/  @P3 MOV R2, 0x8000 ;  /* 0x0000800000023802 */ /* 0x000fe20000000f00 */
[----:B--234-:R-:W-:Y:S10]  /*1cd0*/  @P0 BRA `(.L_x_27) ;  /* 0x00000000000c0947 */ /* 0x01cff40003800000 */
[----:B------:R-:W-:-:S04]  /*1ce0*/  SHF.L.U32 R3, R12, 0x1f, RZ ;  /* 0x0000001f0c037819 */ /* 0x000fc800000006ff */
[----:B------:R-:W2:Y:S02]  /*1cf0*/  SYNCS.PHASECHK.TRANS64.TRYWAIT P0, [UR33+0x60], R3 ;  /* 0x00006003ff0075a7 */ /* 0x000ea40008001121 */
[----:B--2---:R-:W-:Y:S05]  /*1d00*/  @!P0 BRA `(.L_x_28) ;  /* 0x0000007800888947 */ /* 0x004fea0003800000 */
.L_x_27:
[----:B------:R2:W-:Y:S01]  /*1d10*/  @P3 SYNCS.ARRIVE.TRANS64 RZ, [UR33], R2 ;  /* 0x00000002ffff39a7 */ /* 0x0005e20008000021 */
[----:B------:R-:W-:Y:S02]  /*1d20*/  ULOP3.LUT UR5, UR23, 0x2, URZ, 0xfc, !UPT ;  /* 0x0000000217057892 */ /* 0x000fe4000f8efcff */
[----:B------:R-:W-:Y:S02]  /*1d30*/  UIADD3 UR16, UPT, UPT, UR16, 0x1, URZ ;  /* 0x0000000110107890 */ /* 0x000fe4000fffe0ff */
[----:B------:R-:W-:Y:S02]  /*1d40*/  UISETP.NE.AND UP0, UPT, UR5, 0x2, UPT ;  /* 0x000000020500788c */ /* 0x000fe4000bf05270 */
[----:B------:R-:W-:-:S07]  /*1d50*/  UISETP.NE.AND UP2, UPT, UR16, 0x1, UPT ;  /* 0x000000011000788c */ /* 0x000fce000bf45270 */
[----:B------:R-:W-:Y:S05]  /*1d60*/  BRA.U UP0, `(.L_x_29) ;  /* 0x0000000100047547 */ /* 0x000fea000b800000 */
[----:B------:R-:W-:Y:S05]  /*1d70*/  BPT.TRAP 0x1 ;  /* 0x000000040000795c */ /* 0x000fea0000300000 */
.L_x_29:
[----:B------:R-:W-:Y:S04]  /*1d80*/  BSSY.RECONVERGENT B0, `(.L_x_30) ;  /* 0x0000003000007945 */ /* 0x000fe80003800200 */
[----:B------:R-:W-:Y:S05]  /*1d90*/  @!P2 BRA `(.L_x_31) ;  /* 0x000000000004a947 */ /* 0x000fea0003800000 */
[----:B------:R-:W-:Y:S05]  /*1da0*/  BPT.TRAP 0x1 ;  /* 0x000000040000795c */ /* 0x000fea0000300000 */
.L_x_31:
[----:B------:R-:W-:Y:S05]  /*1db0*/  BSYNC.RECONVERGENT B0 ;  /* 0x0000000000007941 */ /* 0x000fea0003800200 */
.L_x_30:
[----:B------:R-:W-:Y:S02]  /*1dc0*/  UIADD3 UR5, UPT, UPT, UR4, 0x1, URZ ;  /* 0x0000000104057890 */ /* 0x000fe4000fffe0ff */
[----:B------:R-:W-:Y:S02]  /*1dd0*/  UIADD3 UR14, UP1, UPT, UR26, 0x80, URZ ;  /* 0x000000801a0e7890 */ /* 0x000fe4000ff3e0ff */
[----:B------:R-:W-:Y:S02]  /*1de0*/  UISETP.NE.AND UP0, UPT, UR5, 0xc, UPT ;  /* 0x0000000c0500788c */ /* 0x000fe4000bf05270 */
[----:B------:R-:W-:Y:S02]  /*1df0*/  ULOP3.LUT UR33, UR33, 0xfefffff8, URZ, 0xc0, !UPT ;  /* 0xfefffff821217892 */ /* 0x000fe4000f8ec0ff */
[----:B------:R-:W-:Y:S02]  /*1e00*/  USEL UR8, URZ, 0x1, UP0 ;  /* 0x00000001ff087887 */ /* 0x000fe40008000000 */
[----:B------:R-:W-:-:S02]  /*1e10*/  USEL UR7, UR5, URZ, UP0 ;  /* 0x000000ff05077287 */ /* 0x000fc40008000000 */
[----:B------:R-:W-:Y:S02]  /*1e20*/  UIADD3.X UR15, UPT, UPT, URZ, UR27, URZ, UP1, !UPT ;  /* 0x0000001bff0f7290 */ /* 0x000fe40008ffe4ff */
[----:B------:R-:W-:Y:S01]  /*1e30*/  ULEA UR5, UR7, UR6, 0x3 ;  /* 0x0000000607057291 */ /* 0x000fe2000f8e18ff */
[----:B------:R-:W-:Y:S01]  /*1e40*/  LOP3.LUT R12, R12, UR8, RZ, 0x3c, !PT ;  /* 0x000000080c0c7c12 */ /* 0x000fe2000f8e3cff */
[----:B------:R-:W-:Y:S02]  /*1e50*/  USHF.L.U32 UR8, UR4, 0xd, URZ ;  /* 0x0000000d04087899 */ /* 0x000fe400080006ff */
[----:B------:R-:W-:Y:S01]  /*1e60*/  UIADD3 UR4, UP0, UPT, UR26, 0x180, URZ ;  /* 0x000001801a047890 */ /* 0x000fe2000ff1e0ff */
[----:B-1----:R-:W-:Y:S01]  /*1e70*/  SHF.L.U32 R0, R12, 0x1f, RZ ;  /* 0x0000001f0c007819 */ /* 0x002fe200000006ff */
[----:B------:R-:W-:Y:S02]  /*1e80*/  ULEA UR32, UR22, UR8, 0x2 ;  /* 0x0000000816207291 */ /* 0x000fe4000f8e10ff */
[----:B------:R-:W-:Y:S01]  /*1e90*/  UPRMT UR13, URZ, 0x5410, UR21 ;  /* 0x00005410ff0d7896 */ /* 0x000fe20008000015 */
[----:B------:R3:W4:Y:S01]  /*1ea0*/  SYNCS.PHASECHK.TRANS64.TRYWAIT P0, [UR5+0x60], R0 ;  /* 0x00006000ff0075a7 */ /* 0x0007220008001105 */
[----:B------:R-:W-:-:S02]  /*1eb0*/  UIADD3 UR32, UPT, UPT, UR6, 0x8400, UR32 ;  /* 0x0000840006207890 */ /* 0x000fc4000fffe020 */
[----:B------:R-:W-:Y:S02]  /*1ec0*/  UIADD3 UR8, UPT, UPT, UR6, 0x20400, UR8 ;  /* 0x0002040006087890 */ /* 0x000fe4000fffe008 */
[----:B------:R-:W-:Y:S01]  /*1ed0*/  UIADD3.X UR5, UPT, UPT, URZ, UR27, URZ, UP0, !UPT ;  /* 0x0000001bff057290 */ /* 0x000fe200087fe4ff */
[----:B------:R-:W-:Y:S01]  /*1ee0*/  UMOV UR18, 0x0 ;  /* 0x0000000000127882 */ /* 0x000fe20000000000 */
[----:B------:R-:W-:Y:S01]  /*1ef0*/  UMOV UR19, 0x10000000 ;  /* 0x1000000000137882 */ /* 0x000fe20000000000 */
[----:B------:R-:W-:Y:S01]  /*1f00*/  UMOV UR10, UR34 ;  /* 0x00000022000a7c82 */ /* 0x000fe20008000000 */
[----:B------:R-:W-:Y:S01]  /*1f10*/  UMOV UR12, UR36 ;  /* 0x00000024000c7c82 */ /* 0x000fe20008000000 */
[----:B------:R-:W-:Y:S01]  /*1f20*/  UMOV UR9, UR33 ;  /* 0x0000002100097c82 */ /* 0x000fe20008000000 */
[----:B------:R1:W-:Y:S03]  /*1f30*/  UTMALDG.3D.MULTICAST.2CTA [UR32], [UR14], UR13, desc[UR18] ;  /* 0x000012200e0073b4 */ /* 0x0003e6000821180d */
[----:B------:R2:W-:Y:S01]  /*1f40*/  UTMALDG.3D.2CTA [UR8], [UR4], desc[UR18] ;  /* 0x00001208040075b4 */ /* 0x0005e20008211000 */
[----:B-1----:R-:W-:Y:S01]  /*1f50*/  UIADD3 UR34, UPT, UPT, UR34, 0x20, URZ ;  /* 0x0000002022227890 */ /* 0x002fe2000fffe0ff */
[----:B------:R-:W-:Y:S01]  /*1f60*/  UMOV UR13, UR25 ;  /* 0x00000019000d7c82 */ /* 0x000fe20008000000 */
[----:B--2---:R-:W-:Y:S01]  /*1f70*/  UMOV UR4, UR7 ;  /* 0x0000000700047c82 */ /* 0x004fe20008000000 */
[----:B------:R-:W-:Y:S09]  /*1f80*/  BRA.U UP2, `(.L_x_32) ;  /* 0xfffffffd02487547 */ /* 0x000ff2000b83ffff */
.L_x_26:
[----:B------:R-:W-:Y:S01]  /*1f90*/  ULEA UR4, UR7, UR6, 0x3 ;  /* 0x0000000607047291 */ /* 0x000fe2000f8e18ff */
[----:B-1-3--:R-:W-:Y:S01]  /*1fa0*/  SHF.L.U32 R0, R12, 0x1f, RZ ;  /* 0x0000001f0c007819 */ /* 0x00afe200000006ff */
[----:B------:R-:W-:Y:S01]  /*1fb0*/  @!P1 SYNCS.ARRIVE.TRANS64.A1T0 RZ, [UR6+0x108], RZ ;  /* 0x000108ffffff99a7 */ /* 0x000fe20008100006 */
[----:B------:R-:W-:-:S06]  /*1fc0*/  UISETP.GT.AND UP0, UPT, UR40, UR39, UPT ;  /* 0x000000272800728c */ /* 0x000fcc000bf04270 */
[----:B--2-4-:R1:W2:Y:S03]  /*1fd0*/  SYNCS.PHASECHK.TRANS64.TRYWAIT P0, [UR4+0x60], R0 ;  /* 0x00006000ff0075a7 */ /* 0x0142a60008001104 */
[----:B------:R-:W-:Y:S05]  /*1fe0*/  BRA.U !UP0, `(.L_x_33) ;  /* 0x0000000108c47547 */ /* 0x000fea000b800000 */
[----:B------:R-:W-:Y:S01]  /*1ff0*/  UIADD3 UR24, UPT, UPT, UR43, UR13, URZ ;  /* 0x0000000d2b187290 */ /* 0x000fe2000fffe0ff */
[----:B------:R-:W-:-:S11]  /*2000*/  UMOV UR4, UR7 ;  /* 0x0000000700047c82 */ /* 0x000fd60008000000 */
.L_x_39:
[----:B------:R-:W-:Y:S01]  /*2010*/  ULEA UR17, UR4, UR6, 0x3 ;  /* 0x0000000604117291 */ /* 0x000fe2000f8e18ff */
[----:B--2---:R-:W-:Y:S01]  /*2020*/  @P3 MOV R2, 0x8000 ;  /* 0x0000800000023802 */ /* 0x004fe20000000f00 */
[----:B--2-4-:R-:W-:Y:S10]  /*2030*/  @P0 BRA `(.L_x_34) ;  /* 0x00000000000c0947 */ /* 0x014ff40003800000 */
[----:B------:R-:W-:-:S04]  /*2040*/  SHF.L.U32 R3, R12, 0x1f, RZ ;  /* 0x0000001f0c037819 */ /* 0x000fc800000006ff */
[----:B------:R-:W2:Y:S02]  /*2050*/  SYNCS.PHASECHK.TRANS64.TRYWAIT P0, [UR17+0x60], R3 ;  /* 0x00006003ff0075a7 */ /* 0x000ea40008001111 */
[----:B--2---:R-:W-:Y:S05]  /*2060*/  @!P0 BRA `(.L_x_35) ;  /* 0x0000007400c88947 */ /* 0x004fea0003800000 */
.L_x_34:
[----:B------:R2:W-:Y:S01]  /*2070*/  @P3 SYNCS.ARRIVE.TRANS64 RZ, [UR17], R2 ;  /* 0x00000002ffff39a7 */ /* 0x0005e20008000011 */
[----:B------:R-:W-:-:S04]  /*2080*/  ULOP3.LUT UR5, UR23, 0x2, URZ, 0xfc, !UPT ;  /* 0x0000000217057892 */ /* 0x000fc8000f8efcff */
[----:B------:R-:W-:-:S09]  /*2090*/  UISETP.NE.AND UP0, UPT, UR5, 0x2, UPT ;  /* 0x000000020500788c */ /* 0x000fd2000bf05270 */
[----:B------:R-:W-:Y:S05]  /*20a0*/  BRA.U UP0, `(.L_x_36) ;  /* 0x0000000100047547 */ /* 0x000fea000b800000 */
[----:B------:R-:W-:Y:S05]  /*20b0*/  BPT.TRAP 0x1 ;  /* 0x000000040000795c */ /* 0x000fea0000300000 */
.L_x_36:
[----:B------:R-:W-:Y:S04]  /*20c0*/  BSSY.RECONVERGENT B0, `(.L_x_37) ;  /* 0x0000003000007945 */ /* 0x000fe80003800200 */
[----:B------:R-:W-:Y:S05]  /*20d0*/  @!P2 BRA `(.L_x_38) ;  /* 0x000000000004a947 */ /* 0x000fea0003800000 */
[----:B------:R-:W-:Y:S05]  /*20e0*/  BPT.TRAP 0x1 ;  /* 0x000000040000795c */ /* 0x000fea0000300000 */
.L_x_38:
[----:B------:R-:W-:Y:S05]  /*20f0*/  BSYNC.RECONVERGENT B0 ;  /* 0x0000000000007941 */ /* 0x000fea0003800200 */
.L_x_37:
[----:B------:R-:W-:Y:S02]  /*2100*/  UIADD3 UR5, UPT, UPT, UR4, 0x1, URZ ;  /* 0x0000000104057890 */ /* 0x000fe4000fffe0ff */
[----:B------:R-:W-:Y:S02]  /*2110*/  USHF.L.U32 UR18, UR13, 0x5, URZ ;  /* 0x000000050d127899 */ /* 0x000fe400080006ff */
[----:B------:R-:W-:Y:S02]  /*2120*/  UISETP.NE.AND UP0, UPT, UR5, 0xc, UPT ;  /* 0x0000000c0500788c */ /* 0x000fe4000bf05270 */
[----:B------:R-:W-:Y:S02]  /*2130*/  ULOP3.LUT UR17, UR17, 0xfefffff8, URZ, 0xc0, !UPT ;  /* 0xfefffff811117892 */ /* 0x000fe4000f8ec0ff */
[----:B------:R-:W-:Y:S02]  /*2140*/  USEL UR8, URZ, 0x1, UP0 ;  /* 0x00000001ff087887 */ /* 0x000fe40008000000 */
[----:B------:R-:W-:-:S02]  /*2150*/  USEL UR7, UR5, URZ, UP0 ;  /* 0x000000ff05077287 */ /* 0x000fc40008000000 */
[----:B------:R-:W-:Y:S02]  /*2160*/  UIADD3 UR14, UP0, UPT, UR26, 0x180, URZ ;  /* 0x000001801a0e7890 */ /* 0x000fe4000ff1e0ff */
        /* <DEDUP_REMOVED lines=9> */
[----:B------:R-:W-:Y:S02]  /*2200*/  UIADD3.X UR5, UPT, UPT, URZ, UR27, URZ, UP1, !UPT ;  /* 0x0000001bff057290 */ /* 0x000fe40008ffe4ff */
[----:B------:R-:W-:Y:S02]  /*2210*/  UIADD3 UR8, UPT, UPT, UR6, 0x20400, UR8 ;  /* 0x0002040006087890 */ /* 0x000fe4000fffe008 */
[----:B------:R-:W-:Y:S01]  /*2220*/  UIADD3.X UR15, UPT, UPT, URZ, UR27, URZ, UP0, !UPT ;  /* 0x0000001bff0f7290 */ /* 0x000fe200087fe4ff */
[----:B------:R-:W-:Y:S01]  /*2230*/  UMOV UR28, 0x0 ;  /* 0x00000000001c7882 */ /* 0x000fe20000000000 */
[----:B------:R-:W-:Y:S01]  /*2240*/  UMOV UR29, 0x10000000 ;  /* 0x10000000001d7882 */ /* 0x000fe20000000000 */
[----:B------:R-:W-:Y:S01]  /*2250*/  UMOV UR19, UR35 ;  /* 0x0000002300137c82 */ /* 0x000fe20008000000 */
[----:B------:R-:W-:Y:S01]  /*2260*/  UMOV UR20, UR36 ;  /* 0x0000002400147c82 */ /* 0x000fe20008000000 */
[----:B------:R-:W-:Y:S01]  /*2270*/  UMOV UR12, UR36 ;  /* 0x00000024000c7c82 */ /* 0x000fe20008000000 */
[----:B------:R1:W-:Y:S01]  /*2280*/  UTMALDG.3D.MULTICAST.2CTA [UR16], [UR4], UR10, desc[UR28] ;  /* 0x00001c10040073b4 */ /* 0x0003e2000821180a */
[----:B------:R-:W-:Y:S01]  /*2290*/  UMOV UR9, UR17 ;  /* 0x0000001100097c82 */ /* 0x000fe20008000000 */
[----:B------:R-:W-:-:S04]  /*22a0*/  UIADD3 UR13, UPT, UPT, UR13, 0x1, URZ ;  /* 0x000000010d0d7890 */ /* 0x000fc8000fffe0ff */
[----:B------:R-:W-:Y:S01]  /*22b0*/  UISETP.NE.AND UP0, UPT, UR13, UR24, UPT ;  /* 0x000000180d00728c */ /* 0x000fe2000bf05270 */
[----:B-1----:R-:W-:Y:S01]  /*22c0*/  UMOV UR10, UR18 ;  /* 0x00000012000a7c82 */ /* 0x002fe20008000000 */
[----:B------:R-:W-:Y:S01]  /*22d0*/  UMOV UR4, UR7 ;  /* 0x0000000700047c82 */ /* 0x000fe20008000000 */
[----:B------:R3:W-:Y:S06]  /*22e0*/  UTMALDG.3D.2CTA [UR8], [UR14], desc[UR28] ;  /* 0x00001c080e0075b4 */ /* 0x0007ec0008211000 */
[----:B---3--:R-:W-:Y:S05]  /*22f0*/  BRA.U UP0, `(.L_x_39) ;  /* 0xfffffffd00447547 */ /* 0x008fea000b83ffff */
.L_x_33:
[C---:B------:R-:W-:Y:S01]  /*2300*/  LEA R3, R11.reuse, UR6, 0x3 ;  /* 0x000000060b037c11 */ /* 0x040fe2000f8e18ff */
[----:B------:R-:W-:Y:S01]  /*2310*/  NOP ;  /* 0x0000000000007918 */ /* 0x000fe20000000000 */
[----:B-1----:R-:W-:Y:S02]  /*2320*/  SHF.L.U32 R0, R10, 0x1f, RZ ;  /* 0x0000001f0a007819 */ /* 0x002fe400000006ff */
[----:B------:R-:W-:Y:S02]  /*2330*/  LEA R5, R11, UR6, 0x4 ;  /* 0x000000060b057c11 */ /* 0x000fe4000f8e20ff */
[----:B--2-4-:R-:W1:Y:S02]  /*2340*/  SYNCS.PHASECHK.TRANS64.TRYWAIT P0, [R3+URZ+0x110], R0 ;  /* 0x00011000030075a7 */ /* 0x014e6400080011ff */
[----:B-1----:R-:W-:Y:S05]  /*2350*/  @!P0 BRA `(.L_x_40) ;  /* 0x0000007400248947 */ /* 0x002fea0003800000 */
.L_x_161:
[----:B------:R-:W2:Y:S01]  /*2360*/  LDS.128 R4, [R5+0x1a0] ;  /* 0x0001a00005047984 */ /* 0x000ea20000000c00 */
[----:B------:R-:W-:Y:S01]  /*2370*/  UISETP.GE.AND UP0, UPT, UR45, 0x1, UPT ;  /* 0x000000012d00788c */ /* 0x000fe2000bf06270 */
[----:B------:R-:W-:Y:S01]  /*2380*/  @!PT LDS RZ, [RZ] ;  /* 0x00000000fffff984 */ /* 0x000fe20000000800 */
[----:B------:R-:W-:Y:S01]  /*2390*/  @!PT LDS RZ, [RZ] ;  /* 0x00000000fffff984 */ /* 0x000fe20000000800 */
[----:B------:R-:W-:Y:S01]  /*23a0*/  @!PT LDS RZ, [RZ] ;  /* 0x00000000fffff984 */ /* 0x000fe20000000800 */
[----:B------:R-:W-:Y:S01]  /*23b0*/  @!PT LDS RZ, [RZ] ;  /* 0x00000000fffff984 */ /* 0x000fe20000000800 */
[----:B------:R3:W-:Y:S06]  /*23c0*/  MEMBAR.ALL.CTA ;  /* 0x0000000000007992 */ /* 0x0007ec0000008000 */
[----:B---3--:R-:W3:Y:S01]  /*23d0*/  FENCE.VIEW.ASYNC.S ;  /* 0x00000000000073c6 */ /* 0x008ee20000000000 */
[----:B--2---:R-:W-:-:S13]  /*23e0*/  LOP3.LUT P0, RZ, R6, 0x1, RZ, 0xc0, !PT ;  /* 0x0000000106ff7812 */ /* 0x004fda000780c0ff */
[----:B---3--:R-:W-:Y:S01]  /*23f0*/  VOTEU.ANY UP1, P0 ;  /* 0x0000000000ff7886 */ /* 0x008fe20000020100 */
[----:B------:R-:W-:-:S13]  /*2400*/  PLOP3.LUT P0, PT, PT, PT, UP1, 0x80, 0x8 ;  /* 0x000000000008781c */ /* 0x000fda0003f0f018 */
[----:B-1----:R-:W-:Y:S02]  /*2410*/  @P0 LOP3.LUT R0, R5, 0xffff, RZ, 0xc0, !PT ;  /* 0x0000ffff05000812 */ /* 0x002fe400078ec0ff */
[----:B------:R-:W-:Y:S02]  /*2420*/  @P0 MOV R2, R4 ;  /* 0x0000000400020202 */ /* 0x000fe40000000f00 */
[----:B------:R-:W-:Y:S01]  /*2430*/  @P0 R2UR UR5, R0 ;  /* 0x00000000000502ca */ /* 0x000fe200000e0000 */
[----:B------:R-:W-:Y:S01]  /*2440*/  VIADD R0, R3, 0x120 ;  /* 0x0000012003007836 */ /* 0x000fe20000000000 */
[----:B------:R-:W-:Y:S02]  /*2450*/  @P0 SHF.R.U32.HI R4, RZ, 0x10, R5 ;  /* 0x00000010ff040819 */ /* 0x000fe40000011605 */
[----:B------:R-:W-:Y:S02]  /*2460*/  @P0 R2UR UR8, R2 ;  /* 0x00000000020802ca */ /* 0x000fe400000e0000 */
[----:B------:R-:W-:-:S02]  /*2470*/  PRMT R0, RZ, 0x654, R0 ;  /* 0x00000654ff007816 */ /* 0x000fc40000000000 */
[----:B------:R-:W-:Y:S02]  /*2480*/  @P0 R2UR UR4, R4 ;  /* 0x00000000040402ca */ /* 0x000fe400000e0000 */
[----:B------:R1:W-:Y:S03]  /*2490*/  SYNCS.ARRIVE.TRANS64.RED.A1T0 RZ, [R0+URZ], RZ ;  /* 0x000000ff00ff79a7 */ /* 0x0003e600081004ff */
[----:B------:R-:W-:-:S04]  /*24a0*/  @UP1 UMOV UR30, UR5 ;  /* 0x00000005001e1c82 */ /* 0x000fc80008000000 */
[----:B------:R-:W-:-:S04]  /*24b0*/  @UP1 UMOV UR31, UR8 ;  /* 0x00000008001f1c82 */ /* 0x000fc80008000000 */
[----:B------:R-:W-:Y:S01]  /*24c0*/  @UP1 UMOV UR36, UR4 ;  /* 0x0000000400241c82 */ /* 0x000fe20008000000 */
[----:B------:R-:W-:Y:S05]  /*24d0*/  BRA.U !UP0, `(.L_x_41) ;  /* 0x0000000108d47547 */ /* 0x000fea000b800000 */
[----:B------:R-:W2:Y:S01]  /*24e0*/  LDCU.128 UR12, c[0x0][0xb10] ;  /* 0x00016200ff0c77ac */ /* 0x000ea20008000c00 */
[----:B------:R-:W3:Y:S01]  /*24f0*/  LDCU UR24, c[0x0][0xb20] ;  /* 0x00016400ff1877ac */ /* 0x000ee20008000800 */
[----:B------:R-:W4:Y:S01]  /*2500*/  LDCU UR20, c[0x0][0xb0c] ;  /* 0x00016180ff1477ac */ /* 0x000f220008000800 */
[----:B------:R-:W1:Y:S01]  /*2510*/  LDCU.64 UR10, c[0x0][0xb28] ;  /* 0x00016500ff0a77ac */ /* 0x000e620008000a00 */
[----:B------:R-:W-:Y:S02]  /*2520*/  UISETP.NE.AND UP3, UPT, UR45, 0x1, UPT ;  /* 0x000000012d00788c */ /* 0x000fe4000bf65270 */
[----:B--2---:R-:W-:Y:S02]  /*2530*/  UIMAD.WIDE.U32 UR8, UR37, UR15, URZ ;  /* 0x0000000f250872a5 */ /* 0x004fe4000f8e00ff */
[----:B------:R-:W-:Y:S02]  /*2540*/  UIMAD.WIDE.U32 UR4, UR38, UR12, URZ ;  /* 0x0000000c260472a5 */ /* 0x000fe4000f8e00ff */
[----:B------:R-:W-:-:S02]  /*2550*/  UISETP.NE.AND UP0, UPT, UR14, 0x1, UPT ;  /* 0x000000010e00788c */ /* 0x000fc4000bf05270 */
[----:B------:R-:W-:Y:S01]  /*2560*/  UIMAD.WIDE.U32 UR28, UR30, UR15, URZ ;  /* 0x0000000f1e1c72a5 */ /* 0x000fe2000f8e00ff */
[----:B------:R-:W-:Y:S02]  /*2570*/  UMOV UR8, UR9 ;  /* 0x0000000900087c82 */ /* 0x000fe40008000000 */
[----:B------:R-:W-:Y:S01]  /*2580*/  UMOV UR4, UR5 ;  /* 0x0000000500047c82 */ /* 0x000fe20008000000 */
[----:B---3--:R-:W-:Y:S02]  /*2590*/  USHF.R.U32.HI UR8, URZ, UR24, UR8 ;  /* 0x00000018ff087299 */ /* 0x008fe40008011608 */
[----:B----4-:R-:W-:Y:S02]  /*25a0*/  UISETP.NE.AND UP2, UPT, UR20, 0x1, UPT ;  /* 0x000000011400788c */ /* 0x010fe4000bf45270 */
[----:B------:R-:W-:Y:S02]  /*25b0*/  USHF.R.U32.HI UR4, URZ, UR13, UR4 ;  /* 0x0000000dff047299 */ /* 0x000fe40008011604 */
[----:B------:R-:W-:-:S02]  /*25c0*/  USEL UR5, UR37, UR8, !UP0 ;  /* 0x0000000825057287 */ /* 0x000fc4000c000000 */
[----:B------:R-:W-:Y:S02]  /*25d0*/  USEL UR8, UR38, UR4, !UP2 ;  /* 0x0000000426087287 */ /* 0x000fe4000d000000 */
[----:B-1----:R-:W-:Y:S01]  /*25e0*/  UIMAD.WIDE.U32 UR16, UR5, UR10, URZ ;  /* 0x0000000a051072a5 */ /* 0x002fe2000f8e00ff */
[----:B------:R-:W-:Y:S01]  /*25f0*/  UMOV UR4, UR29 ;  /* 0x0000001d00047c82 */ /* 0x000fe20008000000 */
[----:B------:R-:W-:Y:S02]  /*2600*/  UIMAD.WIDE.U32 UR18, UR31, UR12, URZ ;  /* 0x0000000c1f1272a5 */ /* 0x000fe4000f8e00ff */
[----:B------:R-:W-:-:S03]  /*2610*/  UIMAD.WIDE.U32 UR28, UR8, UR10, URZ ;  /* 0x0000000a081c72a5 */ /* 0x000fc6000f8e00ff */
[----:B------:R-:W-:Y:S01]  /*2620*/  UMOV UR16, UR17 ;  /* 0x0000001100107c82 */ /* 0x000fe20008000000 */
[----:B------:R-:W-:Y:S02]  /*2630*/  USHF.R.U32.HI UR4, URZ, UR24, UR4 ;  /* 0x00000018ff047299 */ /* 0x000fe40008011604 */
[----:B------:R-:W-:Y:S01]  /*2640*/  @UP3 USHF.R.U32.HI UR5, URZ, UR11, UR16 ;  /* 0x0000000bff053299 */ /* 0x000fe20008011610 */
[----:B------:R-:W-:Y:S01]  /*2650*/  UMOV UR18, UR19 ;  /* 0x0000001300127c82 */ /* 0x000fe20008000000 */
[----:B------:R-:W-:Y:S01]  /*2660*/  UMOV UR28, UR29 ;  /* 0x0000001d001c7c82 */ /* 0x000fe20008000000 */
[----:B------:R-:W-:Y:S02]  /*2670*/  USHF.R.U32.HI UR13, URZ, UR13, UR18 ;  /* 0x0000000dff0d7299 */ /* 0x000fe40008011612 */
[----:B------:R-:W-:Y:S02]  /*2680*/  USEL UR4, UR30, UR4, !UP0 ;  /* 0x000000041e047287 */ /* 0x000fe4000c000000 */
[----:B------:R-:W-:-:S02]  /*2690*/  @UP3 USHF.R.U32.HI UR8, URZ, UR11, UR28 ;  /* 0x0000000bff083299 */ /* 0x000fc4000801161c */
[----:B------:R-:W-:Y:S02]  /*26a0*/  UIMAD UR9, UR45, UR5, URZ ;  /* 0x000000052d0972a4 */ /* 0x000fe4000f8e02ff */
[----:B------:R-:W-:Y:S02]  /*26b0*/  USEL UR5, UR31, UR13, !UP2 ;  /* 0x0000000d1f057287 */ /* 0x000fe4000d000000 */
[----:B------:R-:W-:Y:S02]  /*26c0*/  UIMAD UR12, UR45, UR8, URZ ;  /* 0x000000082d0c72a4 */ /* 0x000fe4000f8e02ff */
[----:B------:R-:W-:Y:S02]  /*26d0*/  UISETP.GE.AND UP0, UPT, UR4, UR9, UPT ;  /* 0x000000090400728c */ /* 0x000fe4000bf06270 */
[----:B------:R-:W-:Y:S02]  /*26e0*/  UIMAD.WIDE.U32 UR16, UR4, UR10, URZ ;  /* 0x0000000a041072a5 */ /* 0x000fe4000f8e00ff */
[----:B------:R-:W-:-:S02]  /*26f0*/  UISETP.GE.OR UP0, UPT, UR5, UR12, UP0 ;  /* 0x0000000c0500728c */ /* 0x000fc40008706670 */
        /* <DEDUP_REMOVED lines=19> */
.L_x_41:
[----:B------:R-:W2:Y:S02]  /*2830*/  LDCU UR4, c[0x0][0xb30] ;  /* 0x00016600ff0477ac */ /* 0x000ea40008000800 */
[----:B--2---:R-:W-:-:S09]  /*2840*/  UISETP.NE.AND UP0, UPT, UR4, 0x1, UPT ;  /* 0x000000010400788c */ /* 0x004fd2000bf05270 */
[----:B------:R-:W-:Y:S05]  /*2850*/  BRA.U UP0, `(.L_x_42) ;  /* 0x0000000100447547 */ /* 0x000fea000b800000 */
[----:B------:R-:W2:Y:S01]  /*2860*/  LDCU.128 UR12, c[0x0][0xb10] ;  /* 0x00016200ff0c77ac */ /* 0x000ea20008000c00 */
[----:B------:R-:W3:Y:S01]  /*2870*/  LDCU UR10, c[0x0][0xb0c] ;  /* 0x00016180ff0a77ac */ /* 0x000ee20008000800 */
[----:B------:R-:W4:Y:S01]  /*2880*/  LDCU UR11, c[0x0][0xb20] ;  /* 0x00016400ff0b77ac */ /* 0x000f220008000800 */
[----:B--2---:R-:W-:Y:S02]  /*2890*/  UIMAD.WIDE.U32 UR8, UR31, UR12, URZ ;  /* 0x0000000c1f0872a5 */ /* 0x004fe4000f8e00ff */
[----:B------:R-:W-:Y:S02]  /*28a0*/  UIMAD.WIDE.U32 UR4, UR30, UR15, URZ ;  /* 0x0000000f1e0472a5 */ /* 0x000fe4000f8e00ff */
[----:B---3--:R-:W-:Y:S02]  /*28b0*/  UISETP.NE.AND UP2, UPT, UR10, 0x1, UPT ;  /* 0x000000010a00788c */ /* 0x008fe4000bf45270 */
[----:B------:R-:W-:Y:S01]  /*28c0*/  UISETP.NE.AND UP0, UPT, UR14, 0x1, UPT ;  /* 0x000000010e00788c */ /* 0x000fe2000bf05270 */
[----:B------:R-:W-:-:S02]  /*28d0*/  UMOV UR8, UR9 ;  /* 0x0000000900087c82 */ /* 0x000fc40008000000 */
[----:B------:R-:W-:Y:S01]  /*28e0*/  UMOV UR4, UR5 ;  /* 0x0000000500047c82 */ /* 0x000fe20008000000 */
[----:B------:R-:W-:Y:S02]  /*28f0*/  USHF.R.U32.HI UR13, URZ, UR13, UR8 ;  /* 0x0000000dff0d7299 */ /* 0x000fe40008011608 */
[----:B----4-:R-:W-:Y:S02]  /*2900*/  USHF.R.U32.HI UR4, URZ, UR11, UR4 ;  /* 0x0000000bff047299 */ /* 0x010fe40008011604 */
[----:B------:R-:W-:Y:S02]  /*2910*/  USEL UR5, UR31, UR13, !UP2 ;  /* 0x0000000d1f057287 */ /* 0x000fe4000d000000 */
[----:B------:R-:W-:-:S04]  /*2920*/  USEL UR4, UR30, UR4, !UP0 ;  /* 0x000000041e047287 */ /* 0x000fc8000c000000 */
[----:B------:R-:W-:Y:S02]  /*2930*/  UIADD3 UR8, UPT, UPT, UR5, -UR4, URZ ;  /* 0x8000000405087290 */ /* 0x000fe4000fffe0ff */
[----:B------:R-:W-:Y:S02]  /*2940*/  UIADD3 UR4, UPT, UPT, -UR5, UR4, URZ ;  /* 0x0000000405047290 */ /* 0x000fe4000fffe1ff */
[----:B------:R-:W-:Y:S02]  /*2950*/  UIMAD UR30, UR8, UR14, UR30 ;  /* 0x0000000e081e72a4 */ /* 0x000fe4000f8e021e */
[----:B------:R-:W-:-:S12]  /*2960*/  UIMAD UR31, UR4, UR10, UR31 ;  /* 0x0000000a041f72a4 */ /* 0x000fd8000f8e021f */
.L_x_42:
[----:B------:R-:W-:Y:S01]  /*2970*/  VIADD R11, R11, 0x1 ;  /* 0x000000010b0b7836 */ /* 0x000fe20000000000 */
[----:B------:R-:W-:Y:S01]  /*2980*/  R2UR UR4, R58 ;  /* 0x000000003a0472ca */ /* 0x000fe200000e0000 */
[----:B------:R-:W-:Y:S01]  /*2990*/  UIADD3 UR24, UPT, UPT, UR30, UR63, URZ ;  /* 0x0000003f1e187290 */ /* 0x000fe2000fffe0ff */
[----:B------:R-:W-:Y:S02]  /*29a0*/  PLOP3.LUT P1, PT, PT, PT, PT, 0x80, 0x8 ;  /* 0x000000000008781c */ /* 0x000fe40003f2f070 */
[----:B------:R-:W-:-:S04]  /*29b0*/  ISETP.NE.AND P0, PT, R11, 0x2, PT ;  /* 0x000000020b00780c */ /* 0x000fc80003f05270 */
[----:B------:R-:W-:Y:S02]  /*29c0*/  SEL R3, RZ, 0x1, P0 ;  /* 0x00000001ff037807 */ /* 0x000fe40000000000 */
[----:B------:R-:W-:Y:S02]  /*29d0*/  SEL R11, R11, RZ, P0 ;  /* 0x000000ff0b0b7207 */ /* 0x000fe40000000000 */
[----:B------:R-:W-:Y:S01]  /*29e0*/  LOP3.LUT R10, R10, R3, RZ, 0x3c, !PT ;  /* 0x000000030a0a7212 */ /* 0x000fe200078e3cff */
[----:B------:R-:W-:Y:S01]  /*29f0*/  UIADD3 UR20, UPT, UPT, UR31, UR4, URZ ;  /* 0x000000041f147290 */ /* 0x000fe2000fffe0ff */
[----:B------:R-:W-:Y:S11]  /*2a00*/  BRA.U UP1, `(.L_x_43) ;  /* 0xfffffff101287547 */ /* 0x000ff6000b83ffff */
[----:B------:R-:W-:Y:S01]  /*2a10*/  UIADD3 UR8, UPT, UPT, UR6, 0x60, URZ ;  /* 0x0000006006087890 */ /* 0x000fe2000fffe0ff */
[----:B------:R-:W-:-:S03]  /*2a20*/  SHF.L.U32 R3, R12, 0x1f, RZ ;  /* 0x0000001f0c037819 */ /* 0x000fc600000006ff */
[----:B------:R-:W-:-:S09]  /*2a30*/  ULEA UR4, UR7, UR8, 0x3 ;  /* 0x0000000807047291 */ /* 0x000fd2000f8e18ff */
[----:B------:R-:W2:Y:S02]  /*2a40*/  SYNCS.PHASECHK.TRANS64.TRYWAIT P0, [UR4], R3 ;  /* 0x00000003ff0075a7 */ /* 0x000ea40008001104 */
[----:B--2---:R-:W-:Y:S05]  /*2a50*/  @!P0 BRA `(.L_x_44) ;  /* 0x0000006c00788947 */ /* 0x004fea0003800000 */
.L_x_163:
[----:B------:R-:W-:-:S04]  /*2a60*/  UIADD3 UR4, UPT, UPT, UR7, 0x1, URZ ;  /* 0x0000000107047890 */ /* 0x000fc8000fffe0ff */
[----:B------:R-:W-:-:S04]  /*2a70*/  UISETP.NE.AND UP0, UPT, UR4, 0xc, UPT ;  /* 0x0000000c0400788c */ /* 0x000fc8000bf05270 */
[----:B------:R-:W-:Y:S02]  /*2a80*/  USEL UR6, URZ, 0x1, UP0 ;  /* 0x00000001ff067887 */ /* 0x000fe40008000000 */
[----:B------:R-:W-:-:S04]  /*2a90*/  USEL UR4, UR4, URZ, UP0 ;  /* 0x000000ff04047287 */ /* 0x000fc80008000000 */
[----:B------:R-:W-:Y:S01]  /*2aa0*/  ULEA UR5, UR4, UR8, 0x3 ;  /* 0x0000000804057291 */ /* 0x000fe2000f8e18ff */
[----:B------:R-:W-:-:S04]  /*2ab0*/  LOP3.LUT R2, R12, UR6, RZ, 0x3c, !PT ;  /* 0x000000060c027c12 */ /* 0x000fc8000f8e3cff */
[----:B-1----:R-:W-:-:S04]  /*2ac0*/  SHF.L.U32 R3, R2, 0x1f, RZ ;  /* 0x0000001f02037819 */ /* 0x002fc800000006ff */
[----:B------:R-:W1:Y:S02]  /*2ad0*/  SYNCS.PHASECHK.TRANS64.TRYWAIT P0, [UR5], R3 ;  /* 0x00000003ff0075a7 */ /* 0x000e640008001105 */
[----:B-1----:R-:W-:Y:S05]  /*2ae0*/  @!P0 BRA `(.L_x_45) ;  /* 0x0000006c006c8947 */ /* 0x002fea0003800000 */
.L_x_165:
        /* <DEDUP_REMOVED lines=9> */
.L_x_167:
        /* <DEDUP_REMOVED lines=9> */
.L_x_169:
        /* <DEDUP_REMOVED lines=9> */
.L_x_171:
        /* <DEDUP_REMOVED lines=9> */
.L_x_173:
        /* <DEDUP_REMOVED lines=9> */
.L_x_175:
        /* <DEDUP_REMOVED lines=9> */
.L_x_177:
        /* <DEDUP_REMOVED lines=9> */
.L_x_179:
        /* <DEDUP_REMOVED lines=9> */
.L_x_181:
        /* <DEDUP_REMOVED lines=9> */
.L_x_183:
[----:B------:R-:W-:-:S04]  /*3000*/  UIADD3 UR4, UPT, UPT, UR4, 0x1, URZ ;  /* 0x0000000104047890 */ /* 0x000fc8000fffe0ff */
[----:B------:R-:W-:-:S04]  /*3010*/  UISETP.NE.AND UP0, UPT, UR4, 0xc, UPT ;  /* 0x0000000c0400788c */ /* 0x000fc8000bf05270 */
[----:B------:R-:W-:Y:S02]  /*3020*/  USEL UR5, URZ, 0x1, UP0 ;  /* 0x00000001ff057887 */ /* 0x000fe40008000000 */
[----:B------:R-:W-:-:S04]  /*3030*/  USEL UR4, UR4, URZ, UP0 ;  /* 0x000000ff04047287 */ /* 0x000fc80008000000 */
[----:B------:R-:W-:Y:S01]  /*3040*/  ULEA UR4, UR4, UR8, 0x3 ;  /* 0x0000000804047291 */ /* 0x000fe2000f8e18ff */
[----:B-1----:R-:W-:-:S04]  /*3050*/  LOP3.LUT R3, R2, UR5, RZ, 0x3c, !PT ;  /* 0x0000000502037c12 */ /* 0x002fc8000f8e3cff */
[----:B------:R-:W-:Y:S01]  /*3060*/  SHF.L.U32 R3, R3, 0x1f, RZ ;  /* 0x0000001f03037819 */ /* 0x000fe200000006ff */
[----:B------:R-:W-:-:S07]  /*3070*/  IMAD.U32 R0, RZ, RZ, UR4 ;  /* 0x00000004ff007e24 */ /* 0x000fce000f8e00ff */
.L_x_55:
[----:B-1----:R1:W2:Y:S02]  /*3080*/  SYNCS.PHASECHK.TRANS64.TRYWAIT P0, [R0+URZ], R3 ;  /* 0x00000003000075a7 */ /* 0x0022a400080011ff */
[----:B--2---:R-:W-:Y:S05]  /*3090*/  @!P0 NANOSLEEP.SYNCS 0x989680 ;  /* 0x009896800000895d */ /* 0x004fea0003900000 */
[----:B------:R-:W2:Y:S02]  /*30a0*/  @!P0 SYNCS.PHASECHK.TRANS64 P0, [R0+URZ], R3 ;  /* 0x00000003000085a7 */ /* 0x000ea400080010ff */
[----:B--2---:R-:W-:Y:S05]  /*30b0*/  @P0 EXIT ;  /* 0x000000000000094d */ /* 0x004fea0003800000 */
[----:B------:R-:W-:Y:S05]  /*30c0*/  BRA `(.L_x_55) ;  /* 0xfffffffc00ec7947 */ /* 0x000fea000383ffff */
.L_x_23:
[----:B------:R-:W-:-:S04]  /*30d0*/  UISETP.NE.AND UP0, UPT, UR47, URZ, UPT ;  /* 0x000000ff2f00728c */ /* 0x000fc8000bf05270 */
[----:B------:R-:W-:-:S09]  /*30e0*/  UISETP.NE.OR UP0, UPT, UR25, 0x1, UP0 ;  /* 0x000000011900788c */ /* 0x000fd20008705670 */
[----:B------:R-:W-:Y:S05]  /*30f0*/  BRA.U UP0, `(.L_x_56) ;  /* 0x0000000500487547 */ /* 0x000fea000b800000 */
[----:B------:R-:W-:Y:S01]  /*3100*/  ISETP.GE.U32.AND P2, PT, R0, 0x4, PT ;  /* 0x000000040000780c */ /* 0x000fe20003f46070 */
[----:B------:R-:W-:Y:S01]  /*3110*/  IMAD.MOV.U32 R12, RZ, RZ, 0x1 ;  /* 0x00000001ff0c7424 */ /* 0x000fe200078e00ff */
[----:B------:R-:W-:Y:S02]  /*3120*/  CS2R R10, SRZ ;  /* 0x00000000000a7805 */ /* 0x000fe4000001ff00 */
[----:B------:R-:W-:Y:S01]  /*3130*/  CS2R R8, SRZ ;  /* 0x0000000000087805 */ /* 0x000fe2000001ff00 */
[----:B------:R-:W-:Y:S01]  /*3140*/  UMOV UR6, 0x400 ;  /* 0x0000040000067882 */ /* 0x000fe20000000000 */
[----:B------:R-:W-:Y:S01]  /*3150*/  UMOV UR5, URZ ;  /* 0x000000ff00057c82 */ /* 0x000fe20008000000 */
[----:B------:R-:W-:-:S12]  /*3160*/  ULEA UR6, UR47, UR6, 0x18 ;  /* 0x000000062f067291 */ /* 0x000fd8000f8ec0ff */
.L_x_60:
[----:B------:R-:W-:Y:S02]  /*3170*/  LEA R2, R8, UR6, 0x3 ;  /* 0x0000000608027c11 */ /* 0x000fe4000f8e18ff */
[----:B------:R-:W-:-:S03]  /*3180*/  SHF.L.U32 R5, R9, 0x1f, RZ ;  /* 0x0000001f09057819 */ /* 0x000fc600000006ff */
[----:B------:R-:W-:Y:S01]  /*3190*/  VIADD R4, R2, 0x180 ;  /* 0x0000018002047836 */ /* 0x000fe20000000000 */
[----:B------:R-:W1:Y:S02]  /*31a0*/  SYNCS.PHASECHK.TRANS64.TRYWAIT P0, [R2+URZ+0x170], R5 ;  /* 0x00017005020075a7 */ /* 0x000e6400080011ff */
[----:B-1----:R-:W-:Y:S05]  /*31b0*/  @!P0 BRA `(.L_x_57) ;  /* 0x0000006800a88947 */ /* 0x002fea0003800000 */
.L_x_184:
[----:B------:R-:W-:Y:S01]  /*31c0*/  ULEA UR4, UR5, UR6, 0x3 ;  /* 0x0000000605047291 */ /* 0x000fe2000f8e18ff */
[----:B------:R-:W-:Y:S02]  /*31d0*/  PRMT R4, RZ, 0x654, R4 ;  /* 0x00000654ff047816 */ /* 0x000fe40000000004 */
[----:B-1----:R-:W-:Y:S01]  /*31e0*/  SHF.L.U32 R5, R12, 0x1f, RZ ;  /* 0x0000001f0c057819 */ /* 0x002fe200000006ff */
[----:B------:R-:W-:Y:S01]  /*31f0*/  UIADD3 UR7, UPT, UPT, UR4, 0x110, URZ ;  /* 0x0000011004077890 */ /* 0x000fe2000fffe0ff */
[----:B------:R1:W-:Y:S05]  /*3200*/  SYNCS.ARRIVE.TRANS64.RED.A1T0 RZ, [R4+URZ], RZ ;  /* 0x000000ff04ff79a7 */ /* 0x0003ea00081004ff */
[----:B------:R-:W-:Y:S01]  /*3210*/  IMAD.U32 R7, RZ, RZ, UR7 ;  /* 0x00000007ff077e24 */ /* 0x000fe2000f8e00ff */
[----:B------:R-:W2:Y:S04]  /*3220*/  SYNCS.PHASECHK.TRANS64.TRYWAIT P0, [UR4+0x120], R5 ;  /* 0x00012005ff0075a7 */ /* 0x000ea80008001104 */
[----:B------:R-:W-:Y:S01]  /*3230*/  PRMT R6, R0, 0x654, R7 ;  /* 0x0000065400067816 */ /* 0x000fe20000000007 */
[----:B-1----:R-:W-:Y:S01]  /*3240*/  @!P2 IMAD.MOV.U32 R4, RZ, RZ, 0x10 ;  /* 0x00000010ff04a424 */ /* 0x002fe200078e00ff */
[----:B--2---:R-:W-:Y:S06]  /*3250*/  @!P0 BRA `(.L_x_58) ;  /* 0x0000006800948947 */ /* 0x004fec0003800000 */
.L_x_186:
[----:B------:R-:W-:Y:S01]  /*3260*/  ULEA UR8, UR5, UR6, 0x4 ;  /* 0x0000000605087291 */ /* 0x000fe2000f8e20ff */
[----:B------:R-:W-:Y:S01]  /*3270*/  SEL R3, R6, R3, !P2 ;  /* 0x0000000306037207 */ /* 0x000fe20005000000 */
[----:B------:R-:W-:Y:S01]  /*3280*/  UIADD3 UR9, UPT, UPT, UR4, 0x110, URZ ;  /* 0x0000011004097890 */ /* 0x000fe2000fffe0ff */
[----:B-1----:R-:W-:Y:S01]  /*3290*/  LEA R2, R11, UR6, 0x3 ;  /* 0x000000060b027c11 */ /* 0x002fe2000f8e18ff */
[----:B------:R-:W-:Y:S01]  /*32a0*/  UIADD3 UR8, UPT, UPT, UR8, 0x1a0, URZ ;  /* 0x000001a008087890 */ /* 0x000fe2000fffe0ff */
[----:B------:R-:W-:Y:S01]  /*32b0*/  SHF.L.U32 R5, R10, 0x1f, RZ ;  /* 0x0000001f0a057819 */ /* 0x000fe200000006ff */
[----:B------:R1:W-:Y:S01]  /*32c0*/  @!P2 SYNCS.ARRIVE.TRANS64.RED RZ, [R3+URZ], R4 ;  /* 0x0000000403ffa9a7 */ /* 0x0003e200080004ff */
[----:B------:R-:W-:Y:S01]  /*32d0*/  UIADD3 UR4, UPT, UPT, UR5, 0x1, URZ ;  /* 0x0000000105047890 */ /* 0x000fe2000fffe0ff */
[----:B------:R-:W-:-:S03]  /*32e0*/  VIADD R8, R8, 0x1 ;  /* 0x0000000108087836 */ /* 0x000fc60000000000 */
[----:B------:R-:W-:Y:S02]  /*32f0*/  UISETP.NE.AND UP0, UPT, UR4, 0x2, UPT ;  /* 0x000000020400788c */ /* 0x000fe4000bf05270 */
[----:B------:R-:W-:Y:S06]  /*3300*/  UGETNEXTWORKID.BROADCAST [UR8], [UR9] ;  /* 0x00000000080073ca */ /* 0x000fec0008000100 */
[----:B------:R-:W-:Y:S01]  /*3310*/  USEL UR7, URZ, 0x1, UP0 ;  /* 0x00000001ff077887 */ /* 0x000fe20008000000 */
[----:B------:R-:W-:Y:S01]  /*3320*/  ISETP.NE.AND P0, PT, R8, 0x2, PT ;  /* 0x000000020800780c */ /* 0x000fe20003f05270 */
[----:B------:R-:W-:Y:S01]  /*3330*/  USEL UR5, UR4, URZ, UP0 ;  /* 0x000000ff04057287 */ /* 0x000fe20008000000 */
[----:B------:R-:W2:Y:S03]  /*3340*/  SYNCS.PHASECHK.TRANS64.TRYWAIT P1, [R2+URZ+0x110], R5 ;  /* 0x00011005020075a7 */ /* 0x000ea600080211ff */
[----:B------:R-:W-:Y:S01]  /*3350*/  LOP3.LUT R12, R12, UR7, RZ, 0x3c, !PT ;  /* 0x000000070c0c7c12 */ /* 0x000fe2000f8e3cff */
[----:B-12---:R-:W-:Y:S07]  /*3360*/  @!P1 BRA `(.L_x_59) ;  /* 0x0000006800689947 */ /* 0x006fee0003800000 */
.L_x_187:
[C---:B------:R-:W-:Y:S01]  /*3370*/  LEA R4, R11.reuse, UR6, 0x4 ;  /* 0x000000060b047c11 */ /* 0x040fe2000f8e20ff */
[----:B-1----:R-:W-:Y:S01]  /*3380*/  VIADD R2, R2, 0x120 ;  /* 0x0000012002027836 */ /* 0x002fe20000000000 */
[----:B------:R-:W-:Y:S01]  /*3390*/  SEL R8, R8, RZ, P0 ;  /* 0x000000ff08087207 */ /* 0x000fe20000000000 */
[----:B------:R-:W-:-:S03]  /*33a0*/  VIADD R11, R11, 0x1 ;  /* 0x000000010b0b7836 */ /* 0x000fc60000000000 */
[----:B------:R-:W1:Y:S01]  /*33b0*/  LDS.128 R4, [R4+0x1a0] ;  /* 0x0001a00004047984 */ /* 0x000e620000000c00 */
[----:B------:R-:W-:Y:S02]  /*33c0*/  PRMT R2, RZ, 0x654, R2 ;  /* 0x00000654ff027816 */ /* 0x000fe40000000002 */
[C---:B------:R-:W-:Y:S01]  /*33d0*/  ISETP.NE.AND P1, PT, R11.reuse, 0x2, PT ;  /* 0x000000020b00780c */ /* 0x040fe20003f25270 */
[----:B------:R-:W-:Y:S01]  /*33e0*/  @!PT LDS RZ, [RZ] ;  /* 0x00000000fffff984 */ /* 0x000fe20000000800 */
[----:B------:R-:W-:Y:S01]  /*33f0*/  @!PT LDS RZ, [RZ] ;  /* 0x00000000fffff984 */ /* 0x000fe20000000800 */
[----:B------:R-:W-:Y:S01]  /*3400*/  @!PT LDS RZ, [RZ] ;  /* 0x00000000fffff984 */ /* 0x000fe20000000800 */
[----:B------:R-:W-:Y:S01]  /*3410*/  @!PT LDS RZ, [RZ] ;  /* 0x00000000fffff984 */ /* 0x000fe20000000800 */
[----:B------:R2:W-:Y:S06]  /*3420*/  MEMBAR.ALL.CTA ;  /* 0x0000000000007992 */ /* 0x0005ec0000008000 */
[----:B--2---:R-:W2:Y:S01]  /*3430*/  FENCE.VIEW.ASYNC.S ;  /* 0x00000000000073c6 */ /* 0x004ea20000000000 */
[----:B------:R-:W-:Y:S01]  /*3440*/  SEL R11, R11, RZ, P1 ;  /* 0x000000ff0b0b7207 */ /* 0x000fe20000800000 */
[----:B--2---:R2:W-:Y:S01]  /*3450*/  SYNCS.ARRIVE.TRANS64.RED.A1T0 RZ, [R2+URZ], RZ ;  /* 0x000000ff02ff79a7 */ /* 0x0045e200081004ff */
[----:B-1----:R-:W-:-:S02]  /*3460*/  LOP3.LUT P3, RZ, R6, 0x1, RZ, 0xc0, !PT ;  /* 0x0000000106ff7812 */ /* 0x002fc4000786c0ff */
[----:B------:R-:W-:-:S04]  /*3470*/  SEL R5, RZ, 0x1, P1 ;  /* 0x00000001ff057807 */ /* 0x000fc80000800000 */
[----:B------:R-:W-:Y:S02]  /*3480*/  LOP3.LUT R10, R10, R5, RZ, 0x3c, !PT ;  /* 0x000000050a0a7212 */ /* 0x000fe400078e3cff */
[----:B--2---:R-:W-:-:S04]  /*3490*/  SEL R2, RZ, 0x1, P0 ;  /* 0x00000001ff027807 */ /* 0x004fc80000000000 */
[----:B------:R-:W-:Y:S01]  /*34a0*/  LOP3.LUT R9, R9, R2, RZ, 0x3c, !PT ;  /* 0x0000000209097212 */ /* 0x000fe200078e3cff */
[----:B------:R-:W-:Y:S06]  /*34b0*/  @P3 BRA `(.L_x_60) ;  /* 0xfffffffc002c3947 */ /* 0x000fec000383ffff */
[----:B------:R-:W-:Y:S01]  /*34c0*/  ULEA UR4, UR5, UR6, 0x3 ;  /* 0x0000000605047291 */ /* 0x000fe2000f8e18ff */
[----:B------:R-:W-:-:S08]  /*34d0*/  SHF.L.U32 R3, R12, 0x1f, RZ ;  /* 0x0000001f0c037819 */ /* 0x000fd000000006ff */
[----:B------:R-:W1:Y:S02]  /*34e0*/  SYNCS.PHASECHK.TRANS64 P0, [UR4+0x120], R3 ;  /* 0x00012003ff0075a7 */ /* 0x000e640008001004 */
[----:B-1----:R-:W-:Y:S05]  /*34f0*/  @P0 BRA `(.L_x_61) ;  /* 0x0000000000080947 */ /* 0x002fea0003800000 */
[----:B------:R-:W1:Y:S02]  /*3500*/  SYNCS.PHASECHK.TRANS64.TRYWAIT P0, [UR4+0x120], R3 ;  /* 0x00012003ff0075a7 */ /* 0x000e640008001104 */
[----:B-1----:R-:W-:Y:S05]  /*3510*/  @!P0 BRA `(.L_x_62) ;  /* 0x0000006800108947 */ /* 0x002fea0003800000 */
.L_x_61:
[----:B------:R-:W-:-:S04]  /*3520*/  UIADD3 UR7, UPT, UPT, UR5, 0x1, URZ ;  /* 0x0000000105077890 */ /* 0x000fc8000fffe0ff */
[----:B------:R-:W-:-:S04]  /*3530*/  UISETP.NE.AND UP0, UPT, UR7, 0x2, UPT ;  /* 0x000000020700788c */ /* 0x000fc8000bf05270 */
[----:B------:R-:W-:Y:S02]  /*3540*/  USEL UR8, URZ, 0x1, UP0 ;  /* 0x00000001ff087887 */ /* 0x000fe40008000000 */
[----:B------:R-:W-:-:S04]  /*3550*/  USEL UR7, UR7, URZ, UP0 ;  /* 0x000000ff07077287 */ /* 0x000fc80008000000 */
[----:B------:R-:W-:Y:S01]  /*3560*/  ULEA UR7, UR7, UR6, 0x3 ;  /* 0x0000000607077291 */ /* 0x000fe2000f8e18ff */
[----:B-1----:R-:W-:-:S04]  /*3570*/  LOP3.LUT R3, R12, UR8, RZ, 0x3c, !PT ;  /* 0x000000080c037c12 */ /* 0x002fc8000f8e3cff */
[----:B------:R-:W-:-:S04]  /*3580*/  SHF.L.U32 R0, R3, 0x1f, RZ ;  /* 0x0000001f03007819 */ /* 0x000fc800000006ff */
[----:B------:R-:W1:Y:S02]  /*3590*/  SYNCS.PHASECHK.TRANS64 P0, [UR7+0x120], R0 ;  /* 0x00012000ff0075a7 */ /* 0x000e640008001007 */
[----:B-1----:R-:W-:Y:S05]  /*35a0*/  @P0 EXIT ;  /* 0x000000000000094d */ /* 0x002fea0003800000 */
[----:B------:R-:W-:Y:S02]  /*35b0*/  SHF.L.U32 R3, R3, 0x1f, RZ ;  /* 0x0000001f03037819 */ /* 0x000fe400000006ff */
[----:B------:R-:W-:-:S07]  /*35c0*/  MOV R0, UR7 ;  /* 0x0000000700007c02 */ /* 0x000fce0008000f00 */
.L_x_63:
[----:B-1----:R1:W2:Y:S02]  /*35d0*/  SYNCS.PHASECHK.TRANS64.TRYWAIT P0, [R0+URZ+0x120], R3 ;  /* 0x00012003000075a7 */ /* 0x0022a400080011ff */
[----:B--2---:R-:W-:Y:S05]  /*35e0*/  @!P0 NANOSLEEP.SYNCS 0x989680 ;  /* 0x009896800000895d */ /* 0x004fea0003900000 */
[----:B------:R-:W2:Y:S02]  /*35f0*/  @!P0 SYNCS.PHASECHK.TRANS64 P0, [R0+URZ+0x120], R3 ;  /* 0x00012003000085a7 */ /* 0x000ea400080010ff */
[----:B--2---:R-:W-:Y:S05]  /*3600*/  @P0 EXIT ;  /* 0x000000000000094d */ /* 0x004fea0003800000 */
[----:B------:R-:W-:Y:S05]  /*3610*/  BRA `(.L_x_63) ;  /* 0xfffffffc00ec7947 */ /* 0x000fea000383ffff */
.L_x_56:
[----:B------:R-:W-:Y:S05]  /*3620*/  BRA.U UP4, `(.L_x_64) ;  /* 0x0000001104d87547 */ /* 0x000fea000b800000 */
[----:B------:R-:W-:Y:S01]  /*3630*/  UMOV UR4, 0x40 ;  /* 0x0000004000047882 */ /* 0x000fe20000000000 */
[----:B------:R-:W-:Y:S01]  /*3640*/  NOP ;  /* 0x0000000000007918 */ /* 0x000fe20000000000 */
[----:B------:R-:W-:Y:S01]  /*3650*/  ULEA UR5, UR47, UR4, 0x18 ;  /* 0x000000042f057291 */ /* 0x000fe2000f8ec0ff */
[----:B------:R-:W-:Y:S02]  /*3660*/  UMOV UR6, 0x400 ;  /* 0x0000040000067882 */ /* 0x000fe40000000000 */
[----:B------:R-:W-:-:S06]  /*3670*/  ULEA UR6, UR47, UR6, 0x18 ;  /* 0x000000062f067291 */ /* 0x000fcc000f8ec0ff */
[----:B------:R-:W1:Y:S02]  /*3680*/  LDS.U8 R0, [UR5+0x1c] ;  /* 0x00001c05ff007984 */ /* 0x000e640008000000 */
[----:B-1----:R-:W-:-:S13]  /*3690*/  ISETP.NE.AND P0, PT, R0, RZ, PT ;  /* 0x000000ff0000720c */ /* 0x002fda0003f05270 */
[----:B------:R-:W-:Y:S05]  /*36a0*/  @P0 BRA `(.L_x_65) ;  /* 0x0000000400080947 */ /* 0x000fea0003800000 */
[----:B------:R-:W-:Y:S02]  /*36b0*/  UISETP.NE.U32.AND UP1, UPT, UR48, 0x1, UPT ;  /* 0x000000013000788c */ /* 0x000fe4000bf25070 */
[----:B------:R-:W-:-:S07]  /*36c0*/  UIADD3 UR7, UPT, UPT, UR5, 0x8, URZ ;  /* 0x0000000805077890 */ /* 0x000fce000fffe0ff */
[----:B------:R-:W-:Y:S05]  /*36d0*/  BRA.U !UP1, `(.L_x_66) ;  /* 0x00000001099c7547 */ /* 0x000fea000b800000 */
[----:B------:R-:W-:Y:S01]  /*36e0*/  ELECT P0, URZ, PT ;  /* 0x0000000000ff782f */ /* 0x000fe20003800000 */
[----:B------:R-:W-:-:S12]  /*36f0*/  BSSY B0, `(.L_x_66) ;  /* 0x0000025000007945 */ /* 0x000fd80003800000 */
[----:B------:R-:W-:Y:S05]  /*3700*/  @!P0 BRA `(.L_x_67) ;  /* 0x00000000008c8947 */ /* 0x000fea0003800000 */
[----:B------:R-:W-:-:S05]  /*3710*/  UMOV UR4, 0x10 ;  /* 0x0000001000047882 */ /* 0x000fca0000000000 */
[----:B------:R-:W-:Y:S04]  /*3720*/  DEPBAR.LE SB1, 0x36 ;  /* 0x00009d800000791a */ /* 0x000fe80000000000 */
[----:B------:R-:W1:Y:S02]  /*3730*/  UTCATOMSWS.2CTA.FIND_AND_SET.ALIGN UP0, UR4, UR4 ;  /* 0x00000004000475e3 */ /* 0x000e640008200800 */
[----:B-1----:R-:W-:Y:S01]  /*3740*/  MOV R11, UR4 ;  /* 0x00000004000b7c02 */ /* 0x002fe20008000f00 */
[----:B------:R-:W-:Y:S06]  /*3750*/  BRA.U UP0, `(.L_x_68) ;  /* 0x0000000100187547 */ /* 0x000fec000b800000 */
.L_x_69:
[----:B------:R-:W-:Y:S05]  /*3760*/  NANOSLEEP 0x64 ;  /* 0x000000640000795d */ /* 0x000fea0003800000 */
[----:B------:R-:W-:-:S05]  /*3770*/  UMOV UR4, 0x10 ;  /* 0x0000001000047882 */ /* 0x000fca0000000000 */
[----:B------:R-:W-:Y:S04]  /*3780*/  DEPBAR.LE SB1, 0x36 ;  /* 0x00009d800000791a */ /* 0x000fe80000000000 */
[----:B------:R-:W1:Y:S02]  /*3790*/  UTCATOMSWS.2CTA.FIND_AND_SET.ALIGN UP0, UR4, UR4 ;  /* 0x00000004000475e3 */ /* 0x000e640008200800 */
[----:B-1----:R-:W-:Y:S01]  /*37a0*/  MOV R11, UR4 ;  /* 0x00000004000b7c02 */ /* 0x002fe20008000f00 */
[----:B------:R-:W-:Y:S05]  /*37b0*/  BRA.U !UP0, `(.L_x_69) ;  /* 0xfffffffd08e87547 */ /* 0x000fea000b83ffff */
.L_x_68:
[----:B------:R-:W1:Y:S01]  /*37c0*/  LDS R7, [UR5+0x10] ;  /* 0x00001005ff077984 */ /* 0x000e620008000800 */
[----:B------:R-:W-:Y:S01]  /*37d0*/  IMAD.U32 R5, RZ, RZ, UR6 ;  /* 0x00000006ff057e24 */ /* 0x000fe2000f8e00ff */
[----:B------:R-:W-:-:S03]  /*37e0*/  MOV R4, UR49 ;  /* 0x0000003100047c02 */ /* 0x000fc60008000f00 */
[----:B------:R-:W-:Y:S01]  /*37f0*/  VIADD R5, R5, 0x1c0 ;  /* 0x000001c005057836 */ /* 0x000fe20000000000 */
[----:B-1----:R-:W-:-:S04]  /*3800*/  SHF.L.U32 R7, R7, 0x1f, RZ ;  /* 0x0000001f07077819 */ /* 0x002fc800000006ff */
[----:B------:R-:W1:Y:S02]  /*3810*/  SYNCS.PHASECHK.TRANS64.TRYWAIT P0, [UR5+0x8], R7 ;  /* 0x00000807ff0075a7 */ /* 0x000e640008001105 */
[----:B-1----:R-:W-:Y:S05]  /*3820*/  @P0 BRA `(.L_x_70) ;  /* 0x0000000000080947 */ /* 0x002fea0003800000 */
[----:B------:R-:W1:Y:S02]  /*3830*/  SYNCS.PHASECHK.TRANS64.TRYWAIT P0, [UR5+0x8], R7 ;  /* 0x00000807ff0075a7 */ /* 0x000e640008001105 */
[----:B-1----:R-:W-:Y:S05]  /*3840*/  @!P0 BRA `(.L_x_71) ;  /* 0x00000064005c8947 */ /* 0x002fea0003800000 */
.L_x_70:
[----:B-1----:R-:W-:Y:S01]  /*3850*/  HFMA2 R0, -RZ, RZ, 0, 5.9604644775390625e-08 ;  /* 0x00000001ff007431 */ /* 0x002fe200000001ff */
[----:B------:R-:W-:Y:S01]  /*3860*/  UPRMT UR4, UR49, 0x654, UR7 ;  /* 0x0000065431047896 */ /* 0x000fe20008000007 */
[----:B------:R-:W-:Y:S01]  /*3870*/  IMAD.MOV.U32 R8, RZ, RZ, 0xffff ;  /* 0x0000ffffff087424 */ /* 0x000fe200078e00ff */
[----:B------:R-:W-:Y:S01]  /*3880*/  PRMT R4, R4, 0x654, R5 ;  /* 0x0000065404047816 */ /* 0x000fe20000000005 */
[----:B------:R-:W-:Y:S02]  /*3890*/  IMAD.MOV.U32 R6, RZ, RZ, 0x4 ;  /* 0x00000004ff067424 */ /* 0x000fe400078e00ff */
[----:B------:R-:W-:Y:S01]  /*38a0*/  IMAD.SHL.U32 R9, R11, 0x20, RZ ;  /* 0x000000200b097824 */ /* 0x000fe200078e00ff */
[----:B------:R-:W-:Y:S02]  /*38b0*/  MOV R5, UR4 ;  /* 0x0000000400057c02 */ /* 0x000fe40008000f00 */
[-C--:B------:R-:W-:Y:S01]  /*38c0*/  SHF.L.U32 R8, R8, R11.reuse, RZ ;  /* 0x0000000b08087219 */ /* 0x080fe200000006ff */
[----:B------:R1:W-:Y:S01]  /*38d0*/  SYNCS.ARRIVE.TRANS64.RED RZ, [UR4], R6 ;  /* 0x00000006ffff79a7 */ /* 0x0003e20008000404 */
[----:B------:R-:W-:Y:S01]  /*38e0*/  SHF.L.U32 R7, R0, R11, RZ ;  /* 0x0000000b00077219 */ /* 0x000fe200000006ff */
[----:B------:R1:W-:Y:S04]  /*38f0*/  STS [UR6+0x1c0], R9 ;  /* 0x0001c009ff007988 */ /* 0x0003e80008000806 */
[----:B------:R1:W-:Y:S04]  /*3900*/  STAS [R4.64], R11 ;  /* 0x0000000b04007dbd */ /* 0x0003e8000c0008ff */
[----:B------:R1:W-:Y:S04]  /*3910*/  ATOMS.OR RZ, [UR5+0x14], R8 ;  /* 0x00001408ffff798c */ /* 0x0003e8000b000005 */
[----:B------:R1:W-:Y:S04]  /*3920*/  ATOMS.OR RZ, [UR5+0x18], R7 ;  /* 0x00001807ffff798c */ /* 0x0003e8000b000005 */
[----:B------:R1:W-:Y:S02]  /*3930*/  ATOMS.XOR RZ, [UR5+0x10], R0 ;  /* 0x00001000ffff798c */ /* 0x0003e4000b800005 */
.L_x_67:
[----:B------:R-:W-:Y:S05]  /*3940*/  BSYNC B0 ;  /* 0x0000000000007941 */ /* 0x000fea0003800000 */
.L_x_66:
[----:B------:R-:W-:Y:S05]  /*3950*/  BRA.U UP1, `(.L_x_72) ;  /* 0x00000001016c7547 */ /* 0x000fea000b800000 */
[----:B------:R-:W-:-:S03]  /*3960*/  UMOV UR4, 0xffffffff ;  /* 0xffffffff00047882 */ /* 0x000fc60000000000 */
[----:B------:R-:W-:Y:S05]  /*3970*/  BRA.DIV UR4, `(.L_x_73) ;  /* 0x0000006604287947 */ /* 0x000fea000b800000 */
[----:B------:R-:W-:-:S13]  /*3980*/  ELECT P0, URZ, PT ;  /* 0x0000000000ff782f */ /* 0x000fda0003800000 */
.L_x_191:
[----:B------:R-:W-:Y:S05]  /*3990*/  @!P0 BRA `(.L_x_72) ;  /* 0x00000000005c8947 */ /* 0x000fea0003800000 */
[----:B-1----:R-:W1:Y:S02]  /*39a0*/  LDS R5, [UR5+0x10] ;  /* 0x00001005ff057984 */ /* 0x002e640008000800 */
[----:B-1----:R-:W-:-:S04]  /*39b0*/  SHF.L.U32 R5, R5, 0x1f, RZ ;  /* 0x0000001f05057819 */ /* 0x002fc800000006ff */
[----:B------:R-:W1:Y:S02]  /*39c0*/  SYNCS.PHASECHK.TRANS64.TRYWAIT P0, [UR5+0x8], R5 ;  /* 0x00000805ff0075a7 */ /* 0x000e640008001105 */
[----:B-1----:R-:W-:Y:S05]  /*39d0*/  @P0 BRA `(.L_x_74) ;  /* 0x0000000000080947 */ /* 0x002fea0003800000 */
[----:B------:R-:W1:Y:S02]  /*39e0*/  SYNCS.PHASECHK.TRANS64.TRYWAIT P0, [UR5+0x8], R5 ;  /* 0x00000805ff0075a7 */ /* 0x000e640008001105 */
[----:B-1----:R-:W-:Y:S05]  /*39f0*/  @!P0 BRA `(.L_x_75) ;  /* 0x00000064002c8947 */ /* 0x002fea0003800000 */
.L_x_74:
[----:B------:R-:W2:Y:S01]  /*3a00*/  LDS R7, [UR6+0x1c0] ;  /* 0x0001c006ff077984 */ /* 0x000ea20008000800 */
[----:B-1----:R-:W-:Y:S02]  /*3a10*/  HFMA2 R0, -RZ, RZ, 0, 5.9604644775390625e-08 ;  /* 0x00000001ff007431 */ /* 0x002fe400000001ff */
[----:B------:R-:W-:Y:S01]  /*3a20*/  IMAD.MOV.U32 R4, RZ, RZ, 0xffff ;  /* 0x0000ffffff047424 */ /* 0x000fe200078e00ff */
[----:B------:R-:W-:Y:S01]  /*3a30*/  UPRMT UR4, UR49, 0x654, UR7 ;  /* 0x0000065431047896 */ /* 0x000fe20008000007 */
[----:B--2---:R-:W-:-:S03]  /*3a40*/  IMAD.SHL.U32 R5, R7, 0x20, RZ ;  /* 0x0000002007057824 */ /* 0x004fc600078e00ff */
[-C--:B------:R-:W-:Y:S02]  /*3a50*/  SHF.L.U32 R4, R4, R7.reuse, RZ ;  /* 0x0000000704047219 */ /* 0x080fe400000006ff */
[----:B------:R-:W-:Y:S01]  /*3a60*/  SHF.L.U32 R7, R0, R7, RZ ;  /* 0x0000000700077219 */ /* 0x000fe200000006ff */
[----:B------:R2:W-:Y:S04]  /*3a70*/  STS [UR6+0x1c0], R5 ;  /* 0x0001c005ff007988 */ /* 0x0005e80008000806 */
[----:B------:R2:W-:Y:S04]  /*3a80*/  ATOMS.OR RZ, [UR5+0x14], R4 ;  /* 0x00001404ffff798c */ /* 0x0005e8000b000005 */
[----:B------:R2:W-:Y:S01]  /*3a90*/  ATOMS.OR RZ, [UR5+0x18], R7 ;  /* 0x00001807ffff798c */ /* 0x0005e2000b000005 */
[----:B------:R-:W-:Y:S03]  /*3aa0*/  SYNCS.ARRIVE.TRANS64.RED.A1T0 RZ, [UR4], RZ ;  /* 0x000000ffffff79a7 */ /* 0x000fe60008100404 */
[----:B------:R2:W-:Y:S01]  /*3ab0*/  ATOMS.XOR RZ, [UR5+0x10], R0 ;  /* 0x00001000ffff798c */ /* 0x0005e2000b800005 */
[----:B------:R-:W-:Y:S05]  /*3ac0*/  BRA `(.L_x_72) ;  /* 0x0000000000107947 */ /* 0x000fea0003800000 */
.L_x_65:
[----:B------:R-:W-:Y:S02]  /*3ad0*/  MOV R0, 0xffffffff ;  /* 0xffffffff00007802 */ /* 0x000fe40000000f00 */
[----:B------:R-:W-:-:S03]  /*3ae0*/  MOV R4, 0x3b10 ;  /* 0x00003b1000047802 */ /* 0x000fc60000000f00 */
[----:B------:R1:W-:Y:S04]  /*3af0*/  STS [UR6+0x1c0], R0 ;  /* 0x0001c000ff007988 */ /* 0x0003e80008000806 */
[----:B-1---5:R-:W-:Y:S05]  /*3b00*/  CALL.REL.NOINC `($__internal_1_$__cuda_sm10x_tcgen05_guardrail_trap_phase_invalid_during_alloc) ;  /* 0x0000006c00007944 */ /* 0x022fea0003c00000 */
.L_x_72:
[----:B------:R-:W-:Y:S05]  /*3b10*/  WARPSYNC.ALL ;  /* 0x0000000000007948 */ /* 0x000fea0003800000 */
[----:B------:R-:W3:Y:S01]  /*3b20*/  S2UR UR4, SR_CgaCtaId ;  /* 0x00000000000479c3 */ /* 0x000ee20000008800 */
[----:B------:R-:W-:Y:S01]  /*3b30*/  UMOV UR26, 0x400 ;  /* 0x00000400001a7882 */ /* 0x000fe20000000000 */
[----:B------:R-:W-:-:S06]  /*3b40*/  NOP ;  /* 0x0000000000007918 */ /* 0x000fcc0000000000 */
[----:B------:R-:W-:Y:S06]  /*3b50*/  BAR.ARV 0x6, 0xa0 ;  /* 0x0182800000007b1d */ /* 0x000fec0000002000 */
[----:B------:R-:W4:Y:S01]  /*3b60*/  LDCU UR6, c[0x0][0x38c] ;  /* 0x00007180ff0677ac */ /* 0x000f220008000800 */
[----:B------:R-:W-:Y:S01]  /*3b70*/  LOP3.LUT R3, R3, 0xffff, RZ, 0xc0, !PT ;  /* 0x0000ffff03037812 */ /* 0x000fe200078ec0ff */
[----:B-1----:R-:W-:Y:S01]  /*3b80*/  IMAD.MOV.U32 R9, RZ, RZ, 0x1 ;  /* 0x00000001ff097424 */ /* 0x002fe200078e00ff */
[----:B------:R-:W-:Y:S01]  /*3b90*/  LOP3.LUT R2, R2, 0xffff, RZ, 0xc0, !PT ;  /* 0x0000ffff02027812 */ /* 0x000fe200078ec0ff */
[----:B------:R-:W-:Y:S01]  /*3ba0*/  IMAD.MOV.U32 R8, RZ, RZ, RZ ;  /* 0x000000ffff087224 */ /* 0x000fe200078e00ff */
[----:B------:R-:W-:Y:S01]  /*3bb0*/  R2UR UR28, R3 ;  /* 0x00000000031c72ca */ /* 0x000fe200000e0000 */
[----:B------:R-:W-:Y:S01]  /*3bc0*/  UMOV UR32, URZ ;  /* 0x000000ff00207c82 */ /* 0x000fe20008000000 */
[----:B------:R-:W-:-:S02]  /*3bd0*/  R2UR UR42, R2 ;  /* 0x00000000022a72ca */ /* 0x000fc400000e0000 */
[----:B------:R-:W-:Y:S01]  /*3be0*/  CS2R R2, SRZ ;  /* 0x0000000000027805 */ /* 0x000fe2000001ff00 */
[----:B------:R-:W-:Y:S01]  /*3bf0*/  UMOV UR23, URZ ;  /* 0x000000ff00177c82 */ /* 0x000fe20008000000 */
[----:B---3--:R-:W-:Y:S01]  /*3c00*/  ULEA UR26, UR4, UR26, 0x18 ;  /* 0x0000001a041a7291 */ /* 0x008fe2000f8ec0ff */
[----:B------:R-:W-:Y:S01]  /*3c10*/  UMOV UR22, URZ ;  /* 0x000000ff00167c82 */ /* 0x000fe20008000000 */
[----:B------:R-:W-:Y:S02]  /*3c20*/  UISETP.NE.AND UP3, UPT, UR48, URZ, UPT ;  /* 0x000000ff3000728c */ /* 0x000fe4000bf65270 */
[----:B------:R-:W-:Y:S02]  /*3c30*/  UIADD3 UR5, UPT, UPT, UR26, 0x8400, URZ ;  /* 0x000084001a057890 */ /* 0x000fe4000fffe0ff */
[----:B------:R-:W-:-:S03]  /*3c40*/  UIADD3 UR4, UPT, UPT, UR26, 0x20400, URZ ;  /* 0x000204001a047890 */ /* 0x000fc6000fffe0ff */
[----:B--2---:R-:W1:Y:S01]  /*3c50*/  LDS R0, [UR26+0x1c0] ;  /* 0x0001c01aff007984 */ /* 0x004e620008000800 */
[----:B----4-:R-:W-:Y:S02]  /*3c60*/  UIADD3 UR6, UPT, UPT, UR6, 0x1f, URZ ;  /* 0x0000001f06067890 */ /* 0x010fe4000fffe0ff */
[----:B------:R-:W-:Y:S02]  /*3c70*/  USHF.R.U32.HI UR5, URZ, 0x4, UR5 ;  /* 0x00000004ff057899 */ /* 0x000fe40008011605 */
[----:B------:R-:W-:Y:S02]  /*3c80*/  USHF.R.S32.HI UR33, URZ, 0x1f, UR6 ;  /* 0x0000001fff217899 */ /* 0x000fe40008011406 */
[----:B------:R-:W-:Y:S02]  /*3c90*/  USHF.R.U32.HI UR4, URZ, 0x4, UR4 ;  /* 0x00000004ff047899 */ /* 0x000fe40008011604 */
[----:B------:R-:W-:Y:S02]  /*3ca0*/  ULEA.HI UR33, UR33, UR6, URZ, 0x5 ;  /* 0x0000000621217291 */ /* 0x000fe4000f8f28ff */
[----:B------:R-:W-:-:S02]  /*3cb0*/  ULOP3.LUT UR5, UR5, 0x3fff, URZ, 0xc0, !UPT ;  /* 0x00003fff05057892 */ /* 0x000fc4000f8ec0ff */
[----:B------:R-:W-:Y:S02]  /*3cc0*/  USHF.R.S32.HI UR33, URZ, 0x5, UR33 ;  /* 0x00000005ff217899 */ /* 0x000fe40008011421 */
[----:B------:R-:W-:Y:S02]  /*3cd0*/  ULOP3.LUT UR30, UR4, 0x3fff, URZ, 0xc0, !UPT ;  /* 0x00003fff041e7892 */ /* 0x000fe4000f8ec0ff */
[----:B------:R-:W-:Y:S01]  /*3ce0*/  UISETP.LT.AND UP0, UPT, UR33, 0x1, UPT ;  /* 0x000000012100788c */ /* 0x000fe2000bf01270 */
[----:B------:R-:W-:Y:S01]  /*3cf0*/  UMOV UR40, 0x0 ;  /* 0x0000000000287882 */ /* 0x000fe20000000000 */
[----:B------:R-:W-:Y:S01]  /*3d00*/  UMOV UR41, 0x8200910 ;  /* 0x0820091000297882 */ /* 0x000fe20000000000 */
[----:B------:R-:W-:Y:S02]  /*3d10*/  ULOP3.LUT UR29, UR5, 0x10000, URZ, 0xfc, !UPT ;  /* 0x00010000051d7892 */ /* 0x000fe4000f8efcff */
[----:B------:R-:W-:Y:S02]  /*3d20*/  ULOP3.LUT UR30, UR30, 0x10000, URZ, 0xfc, !UPT ;  /* 0x000100001e1e7892 */ /* 0x000fe4000f8efcff */
[----:B------:R-:W-:Y:S01]  /*3d30*/  USEL UR43, UR33, 0x1, !UP0 ;  /* 0x00000001212b7887 */ /* 0x000fe2000c000000 */
[----:B------:R-:W-:Y:S01]  /*3d40*/  UMOV UR38, 0x0 ;  /* 0x0000000000267882 */ /* 0x000fe20000000000 */
[----:B------:R-:W-:Y:S01]  /*3d50*/  UMOV UR39, 0x8200910 ;  /* 0x0820091000277882 */ /* 0x000fe20000000000 */
[----:B------:R-:W-:Y:S01]  /*3d60*/  UMOV UR36, 0x0 ;  /* 0x0000000000247882 */ /* 0x000fe20000000000 */
[----:B------:R-:W-:Y:S01]  /*3d70*/  UMOV UR37, 0x8200910 ;  /* 0x0820091000257882 */ /* 0x000fe20000000000 */
[----:B------:R-:W-:Y:S01]  /*3d80*/  UMOV UR34, 0x0 ;  /* 0x0000000000227882 */ /* 0x000fe20000000000 */
[----:B------:R-:W-:Y:S01]  /*3d90*/  UMOV UR35, 0x8200910 ;  /* 0x0820091000237882 */ /* 0x000fe20000000000 */
[----:B-1----:R-:W-:-:S15]  /*3da0*/  R2UR UR44, R0 ;  /* 0x00000000002c72ca */ /* 0x002fde00000e0000 */
.L_x_83:
[C---:B------:R-:W-:Y:S02]  /*3db0*/  LEA R0, R8.reuse, UR26, 0x3 ;  /* 0x0000001a08007c11 */ /* 0x040fe4000f8e18ff */
[----:B------:R-:W-:Y:S02]  /*3dc0*/  SHF.L.U32 R5, R3, 0x1f, RZ ;  /* 0x0000001f03057819 */ /* 0x000fe400000006ff */
[----:B------:R-:W-:Y:S02]  /*3dd0*/  LEA R4, R8, UR26, 0x4 ;  /* 0x0000001a08047c11 */ /* 0x000fe4000f8e20ff */
[----:B------:R-:W1:Y:S02]  /*3de0*/  SYNCS.PHASECHK.TRANS64.TRYWAIT P0, [R0+URZ+0x110], R5 ;  /* 0x00011005000075a7 */ /* 0x000e6400080011ff */
[----:B-1-3--:R-:W-:Y:S05]  /*3df0*/  @!P0 BRA `(.L_x_76) ;  /* 0x0000006000448947 */ /* 0x00afea0003800000 */
.L_x_192:
[----:B-1----:R-:W1:Y:S01]  /*3e00*/  LDS.128 R4, [R4+0x1a0] ;  /* 0x0001a00004047984 */ /* 0x002e620000000c00 */
[----:B------:R-:W-:Y:S02]  /*3e10*/  VIADD R0, R0, 0x120 ;  /* 0x0000012000007836 */ /* 0x000fe40000000000 */
[----:B------:R-:W-:Y:S01]  /*3e20*/  VIADD R8, R8, 0x1 ;  /* 0x0000000108087836 */ /* 0x000fe20000000000 */
[----:B------:R-:W-:Y:S01]  /*3e30*/  @!PT LDS RZ, [RZ] ;  /* 0x00000000fffff984 */ /* 0x000fe20000000800 */
[----:B------:R-:W-:Y:S01]  /*3e40*/  @!PT LDS RZ, [RZ] ;  /* 0x00000000fffff984 */ /* 0x000fe20000000800 */
[----:B------:R-:W-:Y:S01]  /*3e50*/  @!PT LDS RZ, [RZ] ;  /* 0x00000000fffff984 */ /* 0x000fe20000000800 */
[----:B------:R-:W-:Y:S01]  /*3e60*/  @!PT LDS RZ, [RZ] ;  /* 0x00000000fffff984 */ /* 0x000fe20000000800 */
[----:B------:R2:W-:Y:S06]  /*3e70*/  MEMBAR.ALL.CTA ;  /* 0x0000000000007992 */ /* 0x0005ec0000008000 */
[----:B--2---:R-:W2:Y:S01]  /*3e80*/  FENCE.VIEW.ASYNC.S ;  /* 0x00000000000073c6 */ /* 0x004ea20000000000 */
[----:B------:R-:W-:-:S04]  /*3e90*/  PRMT R0, RZ, 0x654, R0 ;  /* 0x00000654ff007816 */ /* 0x000fc80000000000 */
[----:B--2---:R2:W-:Y:S01]  /*3ea0*/  SYNCS.ARRIVE.TRANS64.RED.A1T0 RZ, [R0+URZ], RZ ;  /* 0x000000ff00ff79a7 */ /* 0x0045e200081004ff */
[----:B-1----:R-:W-:Y:S01]  /*3eb0*/  LOP3.LUT P1, RZ, R6, 0x1, RZ, 0xc0, !PT ;  /* 0x0000000106ff7812 */ /* 0x002fe2000782c0ff */
[----:B--2---:R-:W-:-:S12]  /*3ec0*/  BRA.U UP3, `(.L_x_77) ;  /* 0x0000000503087547 */ /* 0x004fd8000b800000 */
[----:B------:R-:W1:Y:S01]  /*3ed0*/  LDCU UR4, c[0x0][0x38c] ;  /* 0x00007180ff0477ac */ /* 0x000e620008000800 */
[----:B------:R-:W-:Y:S02]  /*3ee0*/  PLOP3.LUT P2, PT, PT, PT, PT, 0x80, 0x8 ;  /* 0x000000000008781c */ /* 0x000fe40003f4f070 */
[----:B------:R-:W-:Y:S01]  /*3ef0*/  SHF.L.U32 R5, R9, 0x1f, RZ ;  /* 0x0000001f09057819 */ /* 0x000fe200000006ff */
[----:B------:R-:W-:Y:S02]  /*3f00*/  ULEA UR31, UR32, UR26, 0x3 ;  /* 0x0000001a201f7291 */ /* 0x000fe4000f8e18ff */
[----:B------:R-:W-:Y:S02]  /*3f10*/  ULEA UR11, UR32, UR44, 0x6 ;  /* 0x0000002c200b7291 */ /* 0x000fe4000f8e30ff */
[----:B-1----:R-:W-:-:S06]  /*3f20*/  UISETP.GE.AND UP0, UPT, UR4, 0x1, UPT ;  /* 0x000000010400788c */ /* 0x002fcc000bf06270 */
[----:B------:R-:W-:-:S05]  /*3f30*/  PLOP3.LUT P0, PT, PT, PT, UP0, 0x80, 0x8 ;  /* 0x000000000008781c */ /* 0x000fca0003f0f008 */
[----:B------:R-:W-:-:S08]  /*3f40*/  @UP0 ULEA UR4, UR23, UR26, 0x3 ;  /* 0x0000001a17040291 */ /* 0x000fd0000f8e18ff */
[----:B------:R-:W-:-:S04]  /*3f50*/  @P0 SHF.L.U32 R0, R2, 0x1f, RZ ;  /* 0x0000001f02000819 */ /* 0x000fc800000006ff */
[----:B------:R1:W2:Y:S01]  /*3f60*/  @P0 SYNCS.PHASECHK.TRANS64.TRYWAIT P2, [UR4], R0 ;  /* 0x00000000ff0005a7 */ /* 0x0002a20008041104 */
[----:B------:R-:W3:Y:S02]  /*3f70*/  SYNCS.PHASECHK.TRANS64.TRYWAIT P0, [UR31+0x150], R5 ;  /* 0x00015005ff0075a7 */ /* 0x000ee4000800111f */
[----:B-123--:R-:W-:Y:S05]  /*3f80*/  @!P0 BRA `(.L_x_78) ;  /* 0x0000005c00f48947 */ /* 0x00efea0003800000 */
.L_x_194:
[----:B------:R-:W-:Y:S01]  /*3f90*/  UMOV UR27, UR22 ;  /* 0x00000016001b7c82 */ /* 0x000fe20008000000 */
[----:B------:R-:W-:Y:S05]  /*3fa0*/  BRA.U !UP0, `(.L_x_79) ;  /* 0x0000000108c07547 */ /* 0x000fea000b800000 */
[----:B------:R-:W-:Y:S02]  /*3fb0*/  UIADD3 UR27, UPT, UPT, UR43, UR22, URZ ;  /* 0x000000162b1b7290 */ /* 0x000fe4000fffe0ff */
[----:B------:R-:W-:Y:S01]  /*3fc0*/  UPLOP3.LUT UP2, UPT, UPT, UPT, UPT, 0x40, 0x4 ;  /* 0x000000000004789c */ /* 0x000fe20003f4e870 */
[----:B------:R-:W-:Y:S01]  /*3fd0*/  UMOV UR24, UR33 ;  /* 0x0000002100187c82 */ /* 0x000fe20008000000 */
[----:B------:R-:W-:-:S09]  /*3fe0*/  UMOV UR10, UR23 ;  /* 0x00000017000a7c82 */ /* 0x000fd20008000000 */
.L_x_82:
[----:B--2---:R-:W-:Y:S01]  /*3ff0*/  ULEA UR5, UR10, UR26, 0x3 ;  /* 0x0000001a0a057291 */ /* 0x004fe2000f8e18ff */
[----:B---3--:R-:W-:Y:S11]  /*4000*/  @P2 BRA `(.L_x_80) ;  /* 0x00000000000c2947 */ /* 0x008ff60003800000 */
[----:B-1----:R-:W-:Y:S04]  /*4010*/  SHF.L.U32 R5, R2, 0x1f, RZ ;  /* 0x0000001f02057819 */ /* 0x002fe800000006ff */
[----:B------:R-:W1:Y:S02]  /*4020*/  SYNCS.PHASECHK.TRANS64.TRYWAIT P0, [UR5], R5 ;  /* 0x00000005ff0075a7 */ /* 0x000e640008001105 */
[----:B-1----:R-:W-:Y:S05]  /*4030*/  @!P0 BRA `(.L_x_81) ;  /* 0x0000005c00e08947 */ /* 0x002fea0003800000 */
.L_x_80:
[----:B------:R-:W-:Y:S01]  /*4040*/  UISETP.NE.AND UP0, UPT, UR24, 0x1, UPT ;  /* 0x000000011800788c */ /* 0x000fe2000bf05270 */
[----:B------:R-:W-:Y:S01]  /*4050*/  PLOP3.LUT P2, PT, PT, PT, PT, 0x80, 0x8 ;  /* 0x000000000008781c */ /* 0x000fe20003f4f070 */
[----:B------:R-:W-:Y:S02]  /*4060*/  UIADD3 UR4, UPT, UPT, UR10, 0x1, URZ ;  /* 0x000000010a047890 */ /* 0x000fe4000fffe0ff */
[----:B------:R-:W-:Y:S02]  /*4070*/  UIADD3 UR25, UPT, UPT, UR5, 0x60, URZ ;  /* 0x0000006005197890 */ /* 0x000fe4000fffe0ff */
[----:B------:R-:W-:Y:S01]  /*4080*/  UISETP.NE.AND UP1, UPT, UR4, 0xc, UPT ;  /* 0x0000000c0400788c */ /* 0x000fe2000bf25270 */
[----:B------:R-:W-:Y:S01]  /*4090*/  PLOP3.LUT P0, PT, PT, PT, UP0, 0x80, 0x8 ;  /* 0x000000000008781c */ /* 0x000fe20003f0f008 */
[----:B------:R-:W-:Y:S02]  /*40a0*/  UIADD3 UR22, UPT, UPT, UR22, 0x1, URZ ;  /* 0x0000000116167890 */ /* 0x000fe4000fffe0ff */
[----:B------:R-:W-:Y:S02]  /*40b0*/  USEL UR6, URZ, 0x1, UP1 ;  /* 0x00000001ff067887 */ /* 0x000fe40008800000 */
[----:B------:R-:W-:Y:S02]  /*40c0*/  USEL UR23, UR4, URZ, UP1 ;  /* 0x000000ff04177287 */ /* 0x000fe40008800000 */
[----:B------:R-:W-:Y:S02]  /*40d0*/  UIADD3 UR24, UPT, UPT, UR24, -0x1, URZ ;  /* 0xffffffff18187890 */ /* 0x000fe4000fffe0ff */
[----:B------:R-:W-:Y:S01]  /*40e0*/  @UP0 ULEA UR4, UR23, UR26, 0x3 ;  /* 0x0000001a17040291 */ /* 0x000fe2000f8e18ff */
[----:B------:R-:W-:Y:S01]  /*40f0*/  LOP3.LUT R2, R2, UR6, RZ, 0x3c, !PT ;  /* 0x0000000602027c12 */ /* 0x000fe2000f8e3cff */
[----:B------:R-:W-:Y:S02]  /*4100*/  ULEA UR6, UR10, UR30, 0x9 ;  /* 0x0000001e0a067291 */ /* 0x000fe4000f8e48ff */
[----:B------:R-:W-:Y:S01]  /*4110*/  UISETP.NE.AND UP0, UPT, UR22, UR27, UPT ;  /* 0x0000001b1600728c */ /* 0x000fe2000bf05270 */
[----:B-1----:R-:W-:Y:S01]  /*4120*/  @P0 SHF.L.U32 R0, R2, 0x1f, RZ ;  /* 0x0000001f02000819 */ /* 0x002fe200000006ff */
[----:B------:R-:W-:Y:S02]  /*4130*/  UIADD3 UR20, UPT, UPT, UR6, 0x2, URZ ;  /* 0x0000000206147890 */ /* 0x000fe4000fffe0ff */
[----:B------:R-:W-:Y:S01]  /*4140*/  UIADD3 UR16, UPT, UPT, UR6, 0x4, URZ ;  /* 0x0000000406107890 */ /* 0x000fe2000fffe0ff */
[----:B------:R2:W3:Y:S01]  /*4150*/  @P0 SYNCS.PHASECHK.TRANS64.TRYWAIT P2, [UR4], R0 ;  /* 0x00000000ff0005a7 */ /* 0x0004e20008041104 */
[----:B------:R-:W-:Y:S02]  /*4160*/  ULEA UR4, UR10, UR29, 0x9 ;  /* 0x0000001d0a047291 */ /* 0x000fe4000f8e48ff */
[----:B------:R-:W-:Y:S02]  /*4170*/  UIADD3 UR12, UPT, UPT, UR6, 0x6, URZ ;  /* 0x00000006060c7890 */ /* 0x000fe4000fffe0ff */
[----:B------:R-:W-:Y:S02]  /*4180*/  UIADD3 UR18, UPT, UPT, UR4, 0x2, URZ ;  /* 0x0000000204127890 */ /* 0x000fe4000fffe0ff */
[----:B------:R-:W-:Y:S02]  /*4190*/  UIADD3 UR14, UPT, UPT, UR4, 0x4, URZ ;  /* 0x00000004040e7890 */ /* 0x000fe4000fffe0ff */
[----:B------:R-:W-:Y:S01]  /*41a0*/  UIADD3 UR8, UPT, UPT, UR4, 0x6, URZ ;  /* 0x0000000604087890 */ /* 0x000fe2000fffe0ff */
[----:B------:R-:W-:Y:S01]  /*41b0*/  UMOV UR7, 0x40004040 ;  /* 0x4000404000077882 */ /* 0x000fe20000000000 */
[----:B------:R-:W-:Y:S01]  /*41c0*/  UMOV UR5, 0x40004040 ;  /* 0x4000404000057882 */ /* 0x000fe20000000000 */
[----:B------:R-:W-:Y:S01]  /*41d0*/  UMOV UR21, 0x40004040 ;  /* 0x4000404000157882 */ /* 0x000fe20000000000 */
[----:B------:R2:W-:Y:S01]  /*41e0*/  UTCHMMA.2CTA gdesc[UR4], gdesc[UR6], tmem[UR11], tmem[UR40], idesc[UR41], UP2 ;  /* 0x00ff2806040075ea */ /* 0x0005e2000920000b */
[----:B------:R-:W-:Y:S01]  /*41f0*/  UPLOP3.LUT UP2, UPT, UPT, UPT, UPT, 0x80, 0x8 ;  /* 0x000000000008789c */ /* 0x000fe20003f4f070 */
[----:B------:R-:W-:Y:S01]  /*4200*/  UMOV UR19, 0x40004040 ;  /* 0x4000404000137882 */ /* 0x000fe20000000000 */
[----:B------:R-:W-:Y:S01]  /*4210*/  UMOV UR17, 0x40004040 ;  /* 0x4000404000117882 */ /* 0x000fe20000000000 */
[----:B------:R2:W-:Y:S01]  /*4220*/  UTCHMMA.2CTA gdesc[UR18], gdesc[UR20], tmem[UR11], tmem[UR38], idesc[UR39], UPT ;  /* 0x00ff2614120075ea */ /* 0x0005e2000ba0000b */
[----:B------:R-:W-:Y:S01]  /*4230*/  UMOV UR15, 0x40004040 ;  /* 0x40004040000f7882 */ /* 0x000fe20000000000 */
[----:B------:R-:W-:Y:S01]  /*4240*/  UMOV UR13, 0x40004040 ;  /* 0x40004040000d7882 */ /* 0x000fe20000000000 */
[----:B------:R-:W-:Y:S01]  /*4250*/  UMOV UR9, 0x40004040 ;  /* 0x4000404000097882 */ /* 0x000fe20000000000 */
[----:B------:R2:W-:Y:S01]  /*4260*/  UTCHMMA.2CTA gdesc[UR14], gdesc[UR16], tmem[UR11], tmem[UR36], idesc[UR37], UPT ;  /* 0x00ff24100e0075ea */ /* 0x0005e2000ba0000b */
[----:B------:R2:W-:Y:S01]  /*4270*/  UTCHMMA.2CTA gdesc[UR8], gdesc[UR12], tmem[UR11], tmem[UR34], idesc[UR35], UPT ;  /* 0x00ff220c080075ea */ /* 0x0005e2000ba0000b */
[----:B------:R2:W-:Y:S01]  /*4280*/  UTCBAR.2CTA.MULTICAST [UR25], URZ, UR28 ;  /* 0x000000ff190073e9 */ /* 0x0005e2000820081c */
[----:B------:R-:W-:Y:S01]  /*4290*/  UMOV UR10, UR23 ;  /* 0x00000017000a7c82 */ /* 0x000fe20008000000 */
[----:B------:R-:W-:Y:S05]  /*42a0*/  BRA.U UP0, `(.L_x_82) ;  /* 0xfffffffd00507547 */ /* 0x000fea000b83ffff */
.L_x_79:
[----:B--2---:R-:W-:Y:S01]  /*42b0*/  UIADD3 UR4, UPT, UPT, UR31, 0x130, URZ ;  /* 0x000001301f047890 */ /* 0x004fe2000fffe0ff */
[----:B------:R-:W-:-:S08]  /*42c0*/  UMOV UR22, UR27 ;  /* 0x0000001b00167c82 */ /* 0x000fd00008000000 */
[----:B------:R2:W-:Y:S01]  /*42d0*/  UTCBAR.2CTA.MULTICAST [UR4], URZ, UR42 ;  /* 0x000000ff040073e9 */ /* 0x0005e2000820082a */
[----:B------:R-:W-:Y:S02]  /*42e0*/  NOP ;  /* 0x0000000000007918 */ /* 0x000fe40000000000 */
.L_x_77:
[----:B--2---:R-:W-:Y:S01]  /*42f0*/  UIADD3 UR4, UPT, UPT, UR32, 0x1, URZ ;  /* 0x0000000120047890 */ /* 0x004fe2000fffe0ff */
[----:B------:R-:W-:-:S03]  /*4300*/  ISETP.NE.AND P0, PT, R8, 0x2, PT ;  /* 0x000000020800780c */ /* 0x000fc60003f05270 */
[----:B------:R-:W-:Y:S01]  /*4310*/  UISETP.NE.AND UP0, UPT, UR4, 0x4, UPT ;  /* 0x000000040400788c */ /* 0x000fe2000bf05270 */
[----:B-1----:R-:W-:Y:S02]  /*4320*/  SEL R0, RZ, 0x1, P0 ;  /* 0x00000001ff007807 */ /* 0x002fe40000000000 */
[----:B------:R-:W-:Y:S01]  /*4330*/  SEL R8, R8, RZ, P0 ;  /* 0x000000ff08087207 */ /* 0x000fe20000000000 */
[----:B------:R-:W-:Y:S01]  /*4340*/  USEL UR5, URZ, 0x1, UP0 ;  /* 0x00000001ff057887 */ /* 0x000fe20008000000 */
[----:B------:R-:W-:Y:S01]  /*4350*/  LOP3.LUT R3, R3, R0, RZ, 0x3c, !PT ;  /* 0x0000000003037212 */ /* 0x000fe200078e3cff */
[----:B------:R-:W-:-:S04]  /*4360*/  USEL UR32, UR4, URZ, UP0 ;  /* 0x000000ff04207287 */ /* 0x000fc80008000000 */
[----:B------:R-:W-:Y:S01]  /*4370*/  LOP3.LUT R9, R9, UR5, RZ, 0x3c, !PT ;  /* 0x0000000509097c12 */ /* 0x000fe2000f8e3cff */
[----:B------:R-:W-:Y:S07]  /*4380*/  @P1 BRA `(.L_x_83) ;  /* 0xfffffff800881947 */ /* 0x000fee000383ffff */
[----:B------:R-:W1:Y:S01]  /*4390*/  S2UR UR8, SR_CgaCtaId ;  /* 0x00000000000879c3 */ /* 0x000e620000008800 */
[----:B------:R-:W-:Y:S01]  /*43a0*/  ELECT P0, URZ, PT ;  /* 0x0000000000ff782f */ /* 0x000fe20003800000 */
[----:B------:R-:W-:Y:S01]  /*43b0*/  HFMA2 R0, -RZ, RZ, 0, 5.9604644775390625e-08 ;  /* 0x00000001ff007431 */ /* 0x000fe200000001ff */
[----:B------:R-:W-:-:S05]  /*43c0*/  UMOV UR4, 0x40 ;  /* 0x0000004000047882 */ /* 0x000fca0000000000 */
[----:B------:R-:W-:Y:S01]  /*43d0*/  UVIRTCOUNT.DEALLOC.SMPOOL 0x80 ;  /* 0x000000800000784c */ /* 0x000fe20000000000 */
[----:B------:R-:W-:Y:S02]  /*43e0*/  UISETP.NE.AND UP1, UPT, UR48, URZ, UPT ;  /* 0x000000ff3000728c */ /* 0x000fe4000bf25270 */
[----:B-1----:R-:W-:-:S09]  /*43f0*/  ULEA UR8, UR8, UR4, 0x18 ;  /* 0x0000000408087291 */ /* 0x002fd2000f8ec0ff */
[----:B------:R1:W-:Y:S01]  /*4400*/  @P0 STS.U8 [UR8+0x1c], R0 ;  /* 0x00001c00ff000988 */ /* 0x0003e20008000008 */
[----:B------:R-:W-:Y:S05]  /*4410*/  BRA.U UP1, `(.L_x_84) ;  /* 0x0000000101a07547 */ /* 0x000fea000b800000 */
[----:B------:R-:W-:Y:S01]  /*4420*/  UIADD3 UR7, UPT, UPT, UR26, 0x150, URZ ;  /* 0x000001501a077890 */ /* 0x000fe2000fffe0ff */
[----:B------:R-:W-:-:S03]  /*4430*/  SHF.L.U32 R3, R9, 0x1f, RZ ;  /* 0x0000001f09037819 */ /* 0x000fc600000006ff */
[----:B------:R-:W-:-:S09]  /*4440*/  ULEA UR4, UR32, UR7, 0x3 ;  /* 0x0000000720047291 */ /* 0x000fd2000f8e18ff */
[----:B------:R-:W2:Y:S02]  /*4450*/  SYNCS.PHASECHK.TRANS64.TRYWAIT P0, [UR4], R3 ;  /* 0x00000003ff0075a7 */ /* 0x000ea40008001104 */
[----:B--2---:R-:W-:Y:S05]  /*4460*/  @!P0 BRA `(.L_x_85) ;  /* 0x0000005800ec8947 */ /* 0x004fea0003800000 */
.L_x_197:
        /* <DEDUP_REMOVED lines=9> */
.L_x_199:
        /* <DEDUP_REMOVED lines=9> */
.L_x_201:
[----:B------:R-:W-:-:S04]  /*4590*/  UIADD3 UR4, UPT, UPT, UR4, 0x1, URZ ;  /* 0x0000000104047890 */ /* 0x000fc8000fffe0ff */
[----:B------:R-:W-:-:S04]  /*45a0*/  UISETP.NE.AND UP0, UPT, UR4, 0x4, UPT ;  /* 0x000000040400788c */ /* 0x000fc8000bf05270 */
[----:B------:R-:W-:Y:S02]  /*45b0*/  USEL UR5, URZ, 0x1, UP0 ;  /* 0x00000001ff057887 */ /* 0x000fe40008000000 */
[----:B------:R-:W-:-:S04]  /*45c0*/  USEL UR4, UR4, URZ, UP0 ;  /* 0x000000ff04047287 */ /* 0x000fc80008000000 */
[----:B------:R-:W-:Y:S01]  /*45d0*/  ULEA UR4, UR4, UR7, 0x3 ;  /* 0x0000000704047291 */ /* 0x000fe2000f8e18ff */
[----:B-1----:R-:W-:-:S04]  /*45e0*/  LOP3.LUT R3, R2, UR5, RZ, 0x3c, !PT ;  /* 0x0000000502037c12 */ /* 0x002fc8000f8e3cff */
[----:B------:R-:W-:Y:S01]  /*45f0*/  SHF.L.U32 R3, R3, 0x1f, RZ ;  /* 0x0000001f03037819 */ /* 0x000fe200000006ff */
[----:B------:R-:W-:-:S04]  /*4600*/  IMAD.U32 R0, RZ, RZ, UR4 ;  /* 0x00000004ff007e24 */ /* 0x000fc8000f8e00ff */
[----:B------:R1:W2:Y:S03]  /*4610*/  SYNCS.PHASECHK.TRANS64.TRYWAIT P0, [R0+URZ], R3 ;  /* 0x00000003000075a7 */ /* 0x0002a600080011ff */
[----:B--2---:R-:W-:Y:S05]  /*4620*/  @!P0 NANOSLEEP.SYNCS 0x989680 ;  /* 0x009896800000895d */ /* 0x004fea0003900000 */
[----:B------:R-:W2:Y:S02]  /*4630*/  @!P0 SYNCS.PHASECHK.TRANS64 P0, [R0+URZ], R3 ;  /* 0x00000003000085a7 */ /* 0x000ea400080010ff */
[----:B--2---:R-:W-:Y:S05]  /*4640*/  @P0 BRA `(.L_x_88) ;  /* 0x0000000000200947 */ /* 0x004fea0003800000 */
.L_x_89:
[----:B--2---:R2:W4:Y:S02]  /*4650*/  SYNCS.PHASECHK.TRANS64.TRYWAIT P0, [R0+URZ], R3 ;  /* 0x00000003000075a7 */ /* 0x00452400080011ff */
[----:B----4-:R-:W-:Y:S05]  /*4660*/  @!P0 NANOSLEEP.SYNCS 0x989680 ;  /* 0x009896800000895d */ /* 0x010fea0003900000 */
[----:B------:R-:W4:Y:S02]  /*4670*/  @!P0 SYNCS.PHASECHK.TRANS64 P0, [R0+URZ], R3 ;  /* 0x00000003000085a7 */ /* 0x000f2400080010ff */
[----:B----4-:R-:W-:Y:S05]  /*4680*/  @!P0 BRA `(.L_x_89) ;  /* 0xfffffffc00f08947 */ /* 0x010fea000383ffff */
[----:B------:R-:W-:Y:S05]  /*4690*/  BRA `(.L_x_88) ;  /* 0x00000000000c7947 */ /* 0x000fea0003800000 */
.L_x_84:
[----:B------:R-:W-:-:S04]  /*46a0*/  UIADD3 UR4, UPT, UPT, UR26, 0x190, URZ ;  /* 0x000001901a047890 */ /* 0x000fc8000fffe0ff */
[----:B------:R-:W-:-:S09]  /*46b0*/  UPRMT UR4, UR49, 0x654, UR4 ;  /* 0x0000065431047896 */ /* 0x000fd20008000004 */
[----:B------:R-:W-:Y:S03]  /*46c0*/  SYNCS.ARRIVE.TRANS64.RED.A1T0 RZ, [UR4], RZ ;  /* 0x000000ffffff79a7 */ /* 0x000fe60008100404 */
.L_x_88:
[----:B-12---:R-:W-:Y:S01]  /*46d0*/  SHF.L.U32 R3, RZ, 0x1f, RZ ;  /* 0x0000001fff037819 */ /* 0x006fe200000006ff */
[----:B------:R-:W-:Y:S01]  /*46e0*/  UIADD3 UR4, UPT, UPT, UR26, 0x190, URZ ;  /* 0x000001901a047890 */ /* 0x000fe2000fffe0ff */
[----:B------:R-:W-:Y:S02]  /*46f0*/  PLOP3.LUT P0, PT, PT, PT, UP1, 0x80, 0x8 ;  /* 0x000000000008781c */ /* 0x000fe40003f0f018 */
[----:B------:R-:W1:Y:S02]  /*4700*/  SYNCS.PHASECHK.TRANS64.TRYWAIT P1, [UR26+0x190], R3 ;  /* 0x00019003ff0075a7 */ /* 0x000e64000802111a */
[----:B-1----:R-:W-:Y:S09]  /*4710*/  @!P1 BRA `(.L_x_90) ;  /* 0x0000005800889947 */ /* 0x002ff20003800000 */
.L_x_203:
[----:B------:R-:W-:Y:S01]  /*4720*/  @!UP1 UPRMT UR4, UR49, 0x654, UR4 ;  /* 0x0000065431049896 */ /* 0x000fe20008000004 */
[----:B------:R-:W-:Y:S01]  /*4730*/  UMOV UR5, 0xffff ;  /* 0x0000ffff00057882 */ /* 0x000fe20000000000 */
[----:B------:R-:W-:-:S07]  /*4740*/  UMOV UR6, 0x1 ;  /* 0x0000000100067882 */ /* 0x000fce0000000000 */
[----:B------:R-:W-:Y:S01]  /*4750*/  @!P0 SYNCS.ARRIVE.TRANS64.RED.A1T0 RZ, [UR4], RZ ;  /* 0x000000ffffff89a7 */ /* 0x000fe20008100404 */
[----:B------:R-:W-:Y:S01]  /*4760*/  NOP ;  /* 0x0000000000007918 */ /* 0x000fe20000000000 */
[----:B-1----:R-:W1:Y:S01]  /*4770*/  LDS R0, [UR8+0x14] ;  /* 0x00001408ff007984 */ /* 0x002e620008000800 */
[----:B------:R-:W-:-:S04]  /*4780*/  ULOP3.LUT UR4, UR44, 0xffff, URZ, 0xc0, !UPT ;  /* 0x0000ffff2c047892 */ /* 0x000fc8000f8ec0ff */
[----:B------:R-:W-:-:S04]  /*4790*/  USHF.R.U32.HI UR4, URZ, 0x5, UR4 ;  /* 0x00000005ff047899 */ /* 0x000fc80008011604 */
[----:B------:R-:W-:Y:S02]  /*47a0*/  USHF.L.U32 UR5, UR5, UR4, URZ ;  /* 0x0000000405057299 */ /* 0x000fe400080006ff */
[----:B------:R-:W-:-:S04]  /*47b0*/  USHF.L.U32 UR4, UR6, UR4, URZ ;  /* 0x0000000406047299 */ /* 0x000fc800080006ff */
[----:B-1----:R-:W-:-:S04]  /*47c0*/  LOP3.LUT R0, R0, UR5, RZ, 0xc0, !PT ;  /* 0x0000000500007c12 */ /* 0x002fc8000f8ec0ff */
[----:B------:R-:W-:-:S13]  /*47d0*/  ISETP.NE.AND P0, PT, R0, UR5, PT ;  /* 0x0000000500007c0c */ /* 0x000fda000bf05270 */
[----:B------:R-:W-:Y:S05]  /*47e0*/  @P0 BRA `(.L_x_91) ;  /* 0x0000000000580947 */ /* 0x000fea0003800000 */
[----:B------:R-:W1:Y:S02]  /*47f0*/  LDS R0, [UR8+0x18] ;  /* 0x00001808ff007984 */ /* 0x000e640008000800 */
[----:B-1----:R-:W-:-:S04]  /*4800*/  LOP3.LUT R0, R0, UR4, RZ, 0xc0, !PT ;  /* 0x0000000400007c12 */ /* 0x002fc8000f8ec0ff */
[----:B------:R-:W-:-:S13]  /*4810*/  ISETP.NE.AND P0, PT, R0, UR4, PT ;  /* 0x0000000400007c0c */ /* 0x000fda000bf05270 */
[----:B------:R-:W-:Y:S05]  /*4820*/  @P0 BRA `(.L_x_92) ;  /* 0x00000000003c0947 */ /* 0x000fea0003800000 */
[----:B------:R-:W1:Y:S01]  /*4830*/  S2R R2, SR_LANEID ;  /* 0x0000000000027919 */ /* 0x000e620000000000 */
[----:B------:R-:W-:Y:S01]  /*4840*/  ULOP3.LUT UR5, URZ, UR5, URZ, 0x33, !UPT ;  /* 0x00000005ff057292 */ /* 0x000fe2000f8e33ff */
[----:B------:R-:W-:Y:S01]  /*4850*/  LOP3.LUT R4, RZ, UR4, RZ, 0x33, !PT ;  /* 0x00000004ff047c12 */ /* 0x000fe2000f8e33ff */
[----:B------:R-:W-:Y:S02]  /*4860*/  VOTEU.ANY UR4, UPT, PT ;  /* 0x0000000000047886 */ /* 0x000fe400038e0100 */
[----:B------:R-:W-:Y:S01]  /*4870*/  UFLO.U32 UR4, UR4 ;  /* 0x00000004000472bd */ /* 0x000fe200080e0000 */
[----:B------:R-:W2:Y:S01]  /*4880*/  REDUX UR6, R4 ;  /* 0x00000000040673c4 */ /* 0x000ea20000000000 */
[----:B------:R-:W-:-:S06]  /*4890*/  IMAD.U32 R0, RZ, RZ, UR5 ;  /* 0x00000005ff007e24 */ /* 0x000fcc000f8e00ff */
[----:B------:R4:W-:Y:S01]  /*48a0*/  UTCATOMSWS.AND URZ, UR5 ;  /* 0x0000000500ff79e3 */ /* 0x0009e20008000000 */
[----:B------:R-:W3:Y:S01]  /*48b0*/  REDUX UR7, R0 ;  /* 0x00000000000773c4 */ /* 0x000ee20000000000 */
[----:B-1----:R-:W-:Y:S01]  /*48c0*/  ISETP.EQ.U32.AND P0, PT, R2, UR4, PT ;  /* 0x0000000402007c0c */ /* 0x002fe2000bf02070 */
[----:B--2---:R-:W-:Y:S01]  /*48d0*/  IMAD.U32 R2, RZ, RZ, UR6 ;  /* 0x00000006ff027e24 */ /* 0x004fe2000f8e00ff */
[----:B---3--:R-:W-:-:S11]  /*48e0*/  MOV R3, UR7 ;  /* 0x0000000700037c02 */ /* 0x008fd60008000f00 */
[----:B------:R4:W-:Y:S04]  /*48f0*/  @P0 ATOMS.AND RZ, [UR8+0x14], R3 ;  /* 0x00001403ffff098c */ /* 0x0009e8000a800008 */
[----:B------:R4:W-:Y:S01]  /*4900*/  @P0 ATOMS.AND RZ, [UR8+0x18], R2 ;  /* 0x00001802ffff098c */ /* 0x0009e2000a800008 */
[----:B------:R-:W-:Y:S05]  /*4910*/  BRA `(.L_x_93) ;  /* 0x0000000000147947 */ /* 0x000fea0003800000 */
.L_x_92:
[----:B------:R-:W-:Y:S02]  /*4920*/  MOV R2, 0x4940 ;  /* 0x0000494000027802 */ /* 0x000fe40000000f00 */
[----:B---3-5:R-:W-:Y:S05]  /*4930*/  CALL.REL.NOINC `($__internal_0_$__cuda_sm10x_tcgen05_guardrail_trap_col_being_dealloced_not_returned_by_alloc) ;  /* 0x0000005c00687944 */ /* 0x028fea0003c00000 */
[----:B------:R-:W-:Y:S05]  /*4940*/  BRA `(.L_x_93) ;  /* 0x0000000000087947 */ /* 0x000fea0003800000 */
.L_x_91:
[----:B------:R-:W-:Y:S02]  /*4950*/  MOV R2, 0x4970 ;  /* 0x0000497000027802 */ /* 0x000fe40000000f00 */
[----:B---3-5:R-:W-:Y:S05]  /*4960*/  CALL.REL.NOINC `($__internal_2_$__cuda_sm10x_tcgen05_guardrail_trap_unallocated_columns_being_dealloced) ;  /* 0x0000005c00747944 */ /* 0x028fea0003c00000 */
.L_x_93:
[----:B------:R-:W-:Y:S01]  /*4970*/  NOP ;  /* 0x0000000000007918 */ /* 0x000fe20000000000 */
[----:B----4-:R-:W-:Y:S05]  /*4980*/  EXIT ;  /* 0x000000000000794d */ /* 0x010fea0003800000 */
.L_x_64:
[----:B------:R-:W-:-:S09]  /*4990*/  UISETP.NE.OR UP0, UPT, UR25, 0x3, !UP3 ;  /* 0x000000031900788c */ /* 0x000fd2000df05670 */
[----:B------:R-:W-:Y:S05]  /*49a0*/  BRA.U UP0, `(.L_x_94) ;  /* 0x0000001100b87547 */ /* 0x000fea000b800000 */
[----:B------:R-:W1:Y:S01]  /*49b0*/  LDCU UR31, c[0x0][0x370] ;  /* 0x00006e00ff1f77ac */ /* 0x000e620008000800 */
[----:B------:R-:W2:Y:S01]  /*49c0*/  LDC.64 R16, c[0x0][0x348] ;  /* 0x0000d200ff107b82 */ /* 0x000ea20000000a00 */
[----:B------:R-:W-:Y:S02]  /*49d0*/  HFMA2 R13, -RZ, RZ, 0, 0 ;  /* 0x00000000ff0d7431 */ /* 0x000fe400000001ff */
[----:B------:R-:W-:Y:S01]  /*49e0*/  IMAD.MOV.U32 R15, RZ, RZ, 0x1 ;  /* 0x00000001ff0f7424 */ /* 0x000fe200078e00ff */
[----:B------:R-:W1:Y:S01]  /*49f0*/  LDCU.128 UR48, c[0x0][0xb10] ;  /* 0x00016200ff3077ac */ /* 0x000e620008000c00 */
[----:B------:R-:W-:Y:S01]  /*4a00*/  IMAD.MOV.U32 R14, RZ, RZ, RZ ;  /* 0x000000ffff0e7224 */ /* 0x000fe200078e00ff */
[----:B------:R-:W-:Y:S01]  /*4a10*/  MOV R7, 0x2000 ;  /* 0x0000200000077802 */ /* 0x000fe20000000f00 */
[----:B------:R-:W3:Y:S01]  /*4a20*/  LDCU UR30, c[0x0][0x374] ;  /* 0x00006e80ff1e77ac */ /* 0x000ee20008000800 */
[----:B------:R-:W4:Y:S01]  /*4a30*/  LDC.64 R2, c[0x0][0x888] ;  /* 0x00022200ff027b82 */ /* 0x000f220000000a00 */
[----:B------:R-:W3:Y:S01]  /*4a40*/  LDCU UR15, c[0x0][0xb0c] ;  /* 0x00016180ff0f77ac */ /* 0x000ee20008000800 */
[----:B------:R-:W2:Y:S06]  /*4a50*/  LDCU UR52, c[0x0][0xb20] ;  /* 0x00016400ff3477ac */ /* 0x000eac0008000800 */
[----:B------:R-:W4:Y:S01]  /*4a60*/  LDC.64 R4, c[0x0][0x890] ;  /* 0x00022400ff047b82 */ /* 0x000f220000000a00 */
[----:B------:R-:W2:Y:S01]  /*4a70*/  LDCU UR4, c[0x0][0xb30] ;  /* 0x00016600ff0477ac */ /* 0x000ea20008000800 */
[----:B------:R-:W-:Y:S01]  /*4a80*/  UMOV UR21, 0x400 ;  /* 0x0000040000157882 */ /* 0x000fe20000000000 */
[----:B-1----:R-:W-:-:S02]  /*4a90*/  UIMAD.WIDE.U32 UR6, UR31, UR48, URZ ;  /* 0x000000301f0672a5 */ /* 0x002fc4000f8e00ff */
[----:B---3--:R-:W-:Y:S02]  /*4aa0*/  UIMAD.WIDE.U32 UR8, UR30, UR51, URZ ;  /* 0x000000331e0872a5 */ /* 0x008fe4000f8e00ff */
[----:B------:R-:W-:Y:S02]  /*4ab0*/  ULEA UR21, UR47, UR21, 0x18 ;  /* 0x000000152f157291 */ /* 0x000fe4000f8ec0ff */
[----:B------:R-:W-:Y:S02]  /*4ac0*/  UPLOP3.LUT UP2, UPT, UPT, UPT, UPT, 0x40, 0x4 ;  /* 0x000000000004789c */ /* 0x000fe40003f4e870 */
[----:B------:R-:W-:Y:S01]  /*4ad0*/  UIADD3 UR37, UPT, UPT, UR21, 0xd8, URZ ;  /* 0x000000d815257890 */ /* 0x000fe2000fffe0ff */
[----:B------:R-:W-:Y:S01]  /*4ae0*/  UMOV UR6, UR7 ;  /* 0x0000000700067c82 */ /* 0x000fe20008000000 */
[----:B------:R-:W-:Y:S01]  /*4af0*/  UMOV UR38, UR9 ;  /* 0x0000000900267c82 */ /* 0x000fe20008000000 */
[----:B------:R-:W-:Y:S02]  /*4b00*/  UISETP.GE.AND UP0, UPT, UR45, 0x1, UPT ;  /* 0x000000012d00788c */ /* 0x000fe4000bf06270 */
[----:B------:R-:W-:Y:S01]  /*4b10*/  UISETP.NE.AND UP4, UPT, UR45, 0x1, UPT ;  /* 0x000000012d00788c */ /* 0x000fe2000bf85270 */
[----:B------:R-:W1:Y:S01]  /*4b20*/  LDCU.64 UR22, c[0x0][0xb28] ;  /* 0x00016500ff1677ac */ /* 0x000e620008000a00 */
[----:B------:R-:W-:-:S02]  /*4b30*/  UISETP.NE.AND UP6, UPT, UR15, 0x1, UPT ;  /* 0x000000010f00788c */ /* 0x000fc4000bfc5270 */
[----:B------:R-:W-:Y:S02]  /*4b40*/  UISETP.NE.AND UP5, UPT, UR50, 0x1, UPT ;  /* 0x000000013200788c */ /* 0x000fe4000bfa5270 */
[----:B------:R-:W-:Y:S02]  /*4b50*/  UIADD3 UR41, UPT, UPT, UR21, 0xc0, URZ ;  /* 0x000000c015297890 */ /* 0x000fe4000fffe0ff */
[----:B------:R-:W-:Y:S02]  /*4b60*/  UIADD3 UR33, UPT, UPT, UR21, 0xc8, URZ ;  /* 0x000000c815217890 */ /* 0x000fe4000fffe0ff */
[----:B------:R-:W-:Y:S02]  /*4b70*/  UIADD3 UR25, UPT, UPT, UR21, 0xd0, URZ ;  /* 0x000000d015197890 */ /* 0x000fe4000fffe0ff */
[----:B------:R-:W-:Y:S02]  /*4b80*/  UPRMT UR37, UR47, 0x654, UR37 ;  /* 0x000006542f257896 */ /* 0x000fe40008000025 */
[----:B------:R-:W-:-:S02]  /*4b90*/  USHF.R.U32.HI UR39, URZ, UR49, UR6 ;  /* 0x00000031ff277299 */ /* 0x000fc40008011606 */
[----:B--2---:R-:W-:Y:S02]  /*4ba0*/  USHF.R.U32.HI UR38, URZ, UR52, UR38 ;  /* 0x00000034ff267299 */ /* 0x004fe40008011626 */
[----:B------:R-:W-:-:S11]  /*4bb0*/  UISETP.NE.AND UP3, UPT, UR4, 0x1, UPT ;  /* 0x000000010400788c */ /* 0x000fd6000bf65270 */
.L_x_105:
[C---:B------:R-:W-:Y:S02]  /*4bc0*/  LEA R12, R14.reuse, UR21, 0x3 ;  /* 0x000000150e0c7c11 */ /* 0x040fe4000f8e18ff */
[----:B------:R-:W-:Y:S02]  /*4bd0*/  SHF.L.U32 R9, R13, 0x1f, RZ ;  /* 0x0000001f0d097819 */ /* 0x000fe400000006ff */
[----:B------:R-:W-:Y:S02]  /*4be0*/  LEA R10, R14, UR21, 0x4 ;  /* 0x000000150e0a7c11 */ /* 0x000fe4000f8e20ff */
[----:B------:R-:W2:Y:S02]  /*4bf0*/  SYNCS.PHASECHK.TRANS64.TRYWAIT P0, [R12+URZ+0x110], R9 ;  /* 0x000110090c0075a7 */ /* 0x000ea400080011ff */
[----:B--23--:R-:W-:Y:S05]  /*4c00*/  @!P0 BRA `(.L_x_95) ;  /* 0x0000005400648947 */ /* 0x00cfea0003800000 */
.L_x_204:
[----:B--2---:R-:W2:Y:S01]  /*4c10*/  LDS.128 R8, [R10+0x1a0] ;  /* 0x0001a0000a087984 */ /* 0x004ea20000000c00 */
[----:B------:R-:W-:Y:S01]  /*4c20*/  UISETP.GE.AND UP0, UPT, UR45, 0x1, UPT ;  /* 0x000000012d00788c */ /* 0x000fe2000bf06270 */
[----:B------:R-:W-:Y:S01]  /*4c30*/  @!PT LDS RZ, [RZ] ;  /* 0x00000000fffff984 */ /* 0x000fe20000000800 */
[----:B------:R-:W-:Y:S01]  /*4c40*/  @!PT LDS RZ, [RZ] ;  /* 0x00000000fffff984 */ /* 0x000fe20000000800 */
[----:B------:R-:W-:Y:S01]  /*4c50*/  @!PT LDS RZ, [RZ] ;  /* 0x00000000fffff984 */ /* 0x000fe20000000800 */
[----:B------:R-:W-:Y:S01]  /*4c60*/  @!PT LDS RZ, [RZ] ;  /* 0x00000000fffff984 */ /* 0x000fe20000000800 */
[----:B------:R3:W-:Y:S06]  /*4c70*/  MEMBAR.ALL.CTA ;  /* 0x0000000000007992 */ /* 0x0007ec0000008000 */
[----:B---3--:R-:W3:Y:S01]  /*4c80*/  FENCE.VIEW.ASYNC.S ;  /* 0x00000000000073c6 */ /* 0x008ee20000000000 */
[----:B--2---:R-:W-:Y:S11]  /*4c90*/  LOP3.LUT P0, RZ, R10, 0x1, RZ, 0xc0, !PT ;  /* 0x000000010aff7812 */ /* 0x004ff6000780c0ff */
[----:B------:R-:W-:Y:S02]  /*4ca0*/  @!UPT UIADD3 URZ, UPT, UPT, URZ, URZ, URZ ;  /* 0x000000fffffff290 */ /* 0x000fe4000fffe0ff */
[----:B---3--:R-:W-:Y:S01]  /*4cb0*/  VOTEU.ANY UP1, P0 ;  /* 0x0000000000ff7886 */ /* 0x008fe20000020100 */
[----:B------:R-:W-:Y:S11]  /*4cc0*/  PLOP3.LUT P0, PT, PT, PT, UP1, 0x80, 0x8 ;  /* 0x000000000008781c */ /* 0x000ff60003f0f018 */
[----:B------:R-:W-:Y:S02]  /*4cd0*/  @!UPT UIADD3 URZ, UPT, UPT, URZ, URZ, URZ ;  /* 0x000000fffffff290 */ /* 0x000fe4000fffe0ff */
[----:B------:R-:W-:Y:S02]  /*4ce0*/  @P0 SHF.R.U32.HI R0, RZ, 0x10, R9 ;  /* 0x00000010ff000819 */ /* 0x000fe40000011609 */
[----:B------:R-:W-:Y:S02]  /*4cf0*/  @P0 MOV R6, R8 ;  /* 0x0000000800060202 */ /* 0x000fe40000000f00 */
[----:B------:R-:W-:Y:S01]  /*4d00*/  @P0 R2UR UR4, R0 ;  /* 0x00000000000402ca */ /* 0x000fe200000e0000 */
[----:B------:R-:W-:Y:S01]  /*4d10*/  VIADD R0, R12, 0x120 ;  /* 0x000001200c007836 */ /* 0x000fe20000000000 */
[----:B------:R-:W-:Y:S02]  /*4d20*/  @P0 LOP3.LUT R8, R9, 0xffff, RZ, 0xc0, !PT ;  /* 0x0000ffff09080812 */ /* 0x000fe400078ec0ff */
[----:B------:R-:W-:Y:S02]  /*4d30*/  @P0 R2UR UR6, R6 ;  /* 0x00000000060602ca */ /* 0x000fe400000e0000 */
[----:B------:R-:W-:Y:S02]  /*4d40*/  PRMT R0, RZ, 0x654, R0 ;  /* 0x00000654ff007816 */ /* 0x000fe40000000000 */
[----:B------:R-:W-:Y:S02]  /*4d50*/  @P0 R2UR UR5, R8 ;  /* 0x00000000080502ca */ /* 0x000fe400000e0000 */
[----:B------:R2:W-:Y:S03]  /*4d60*/  SYNCS.ARRIVE.TRANS64.RED.A1T0 RZ, [R0+URZ], RZ ;  /* 0x000000ff00ff79a7 */ /* 0x0005e600081004ff */
[----:B------:R-:W-:Y:S04]  /*4d70*/  @UP1 UMOV UR29, UR4 ;  /* 0x00000004001d1c82 */ /* 0x000fe80008000000 */
[----:B------:R-:W-:Y:S04]  /*4d80*/  @UP1 UMOV UR14, UR6 ;  /* 0x00000006000e1c82 */ /* 0x000fe80008000000 */
[----:B------:R-:W-:Y:S01]  /*4d90*/  @UP1 UMOV UR13, UR5 ;  /* 0x00000005000d1c82 */ /* 0x000fe20008000000 */
[----:B------:R-:W-:Y:S05]  /*4da0*/  BRA.U !UP0, `(.L_x_96) ;  /* 0x0000000108a47547 */ /* 0x000fea000b800000 */
[----:B------:R-:W-:Y:S02]  /*4db0*/  UIMAD.WIDE.U32 UR16, UR13, UR51, URZ ;  /* 0x000000330d1072a5 */ /* 0x000fe4000f8e00ff */
[----:B------:R-:W-:Y:S02]  /*4dc0*/  UIMAD.WIDE.U32 UR18, UR14, UR48, URZ ;  /* 0x000000300e1272a5 */ /* 0x000fe4000f8e00ff */
[----:B------:R-:W-:Y:S02]  /*4dd0*/  USEL UR4, UR30, UR38, !UP5 ;  /* 0x000000261e047287 */ /* 0x000fe4000e800000 */
[----:B------:R-:W-:Y:S02]  /*4de0*/  USEL UR7, UR31, UR39, !UP6 ;  /* 0x000000271f077287 */ /* 0x000fe4000f000000 */
[----:B-1----:R-:W-:Y:S02]  /*4df0*/  UIMAD.WIDE.U32 UR8, UR4, UR22, URZ ;  /* 0x00000016040872a5 */ /* 0x002fe4000f8e00ff */
[----:B------:R-:W-:Y:S01]  /*4e00*/  UIMAD.WIDE.U32 UR10, UR7, UR22, URZ ;  /* 0x00000016070a72a5 */ /* 0x000fe2000f8e00ff */
[----:B------:R-:W-:Y:S02]  /*4e10*/  UMOV UR5, UR17 ;  /* 0x0000001100057c82 */ /* 0x000fe40008000000 */
[----:B------:R-:W-:Y:S03]  /*4e20*/  USHF.R.U32.HI UR6, URZ, UR52, UR5 ;  /* 0x00000034ff067299 */ /* 0x000fe60008011605 */
[----:B------:R-:W-:Y:S01]  /*4e30*/  UMOV UR5, UR19 ;  /* 0x0000001300057c82 */ /* 0x000fe20008000000 */
[----:B------:R-:W-:Y:S02]  /*4e40*/  USEL UR6, UR13, UR6, !UP5 ;  /* 0x000000060d067287 */ /* 0x000fe4000e800000 */
[----:B------:R-:W-:Y:S03]  /*4e50*/  USHF.R.U32.HI UR12, URZ, UR49, UR5 ;  /* 0x00000031ff0c7299 */ /* 0x000fe60008011605 */
[----:B------:R-:W-:Y:S02]  /*4e60*/  UMOV UR5, UR9 ;  /* 0x0000000900057c82 */ /* 0x000fe40008000000 */
[----:B------:R-:W-:Y:S03]  /*4e70*/  @UP4 USHF.R.U32.HI UR4, URZ, UR23, UR5 ;  /* 0x00000017ff044299 */ /* 0x000fe60008011605 */
[----:B------:R-:W-:Y:S01]  /*4e80*/  UMOV UR5, UR11 ;  /* 0x0000000b00057c82 */ /* 0x000fe20008000000 */
[----:B------:R-:W-:Y:S02]  /*4e90*/  UIMAD UR4, UR45, UR4, URZ ;  /* 0x000000042d0472a4 */ /* 0x000fe4000f8e02ff */
[----:B------:R-:W-:Y:S02]  /*4ea0*/  @UP4 USHF.R.U32.HI UR7, URZ, UR23, UR5 ;  /* 0x00000017ff074299 */ /* 0x000fe40008011605 */
[----:B------:R-:W-:Y:S02]  /*4eb0*/  UIMAD.WIDE.U32 UR10, UR6, UR22, URZ ;  /* 0x00000016060a72a5 */ /* 0x000fe4000f8e00ff */
[----:B------:R-:W-:Y:S02]  /*4ec0*/  USEL UR5, UR14, UR12, !UP6 ;  /* 0x0000000c0e057287 */ /* 0x000fe4000f000000 */
[----:B------:R-:W-:Y:S02]  /*4ed0*/  UIMAD UR8, UR45, UR7, URZ ;  /* 0x000000072d0872a4 */ /* 0x000fe4000f8e02ff */
[----:B------:R-:W-:Y:S03]  /*4ee0*/  UISETP.GE.AND UP0, UPT, UR6, UR4, UPT ;  /* 0x000000040600728c */ /* 0x000fe6000bf06270 */
[----:B------:R-:W-:Y:S01]  /*4ef0*/  UMOV UR4, UR11 ;  /* 0x0000000b00047c82 */ /* 0x000fe20008000000 */
[----:B------:R-:W-:Y:S02]  /*4f00*/  UISETP.GE.OR UP0, UPT, UR5, UR8, UP0 ;  /* 0x000000080500728c */ /* 0x000fe40008706670 */
[----:B------:R-:W-:Y:S02]  /*4f10*/  USHF.R.U32.HI UR4, URZ, UR23, UR4 ;  /* 0x00000017ff047299 */ /* 0x000fe40008011604 */
[----:B------:R-:W-:Y:S02]  /*4f20*/  UIMAD.WIDE.U32 UR8, UR5, UR22, URZ ;  /* 0x00000016050872a5 */ /* 0x000fe4000f8e00ff */
[----:B------:R-:W-:Y:S04]  /*4f30*/  USEL UR10, UR6, UR4, !UP4 ;  /* 0x00000004060a7287 */ /* 0x000fe8000e000000 */
[----:B------:R-:W-:Y:S01]  /*4f40*/  UIADD3 UR11, UPT, UPT, -UR10, URZ, URZ ;  /* 0x000000ff0a0b7290 */ /* 0x000fe2000fffe1ff */
[----:B------:R-:W-:Y:S02]  /*4f50*/  @!UP0 UMOV UR4, UR9 ;  /* 0x0000000900048c82 */ /* 0x000fe40008000000 */
[----:B------:R-:W-:Y:S02]  /*4f60*/  @!UP0 USHF.R.U32.HI UR4, URZ, UR23, UR4 ;  /* 0x00000017ff048299 */ /* 0x000fe40008011604 */
[----:B------:R-:W-:Y:S02]  /*4f70*/  UIMAD UR8, UR45, UR11, UR6 ;  /* 0x0000000b2d0872a4 */ /* 0x000fe4000f8e0206 */
[----:B------:R-:W-:Y:S04]  /*4f80*/  @!UP0 USEL UR4, UR5, UR4, !UP4 ;  /* 0x0000000405048287 */ /* 0x000fe8000e000000 */
[----:B------:R-:W-:Y:S02]  /*4f90*/  @!UP0 UIMAD UR7, UR7, UR8, UR4 ;  /* 0x00000008070782a4 */ /* 0x000fe4000f8e0204 */
[----:B------:R-:W-:Y:S02]  /*4fa0*/  @!UP0 UIADD3 UR9, UPT, UPT, UR10, -UR4, URZ ;  /* 0x800000040a098290 */ /* 0x000fe4000fffe0ff */
[----:B------:R-:W-:Y:S02]  /*4fb0*/  UIADD3 UR8, UPT, UPT, -UR6, URZ, URZ ;  /* 0x000000ff06087290 */ /* 0x000fe4000fffe1ff */
[----:B------:R-:W-:Y:S02]  /*4fc0*/  UIADD3 UR4, UPT, UPT, -UR5, URZ, URZ ;  /* 0x000000ff05047290 */ /* 0x000fe4000fffe1ff */
[----:B------:R-:W-:Y:S03]  /*4fd0*/  @!UP0 UIMAD UR6, UR9, UR45, UR5 ;  /* 0x0000002d090682a4 */ /* 0x000fe6000f8e0205 */
[----:B------:R-:W-:Y:S01]  /*4fe0*/  @!UP0 UMOV UR5, UR7 ;  /* 0x0000000700058c82 */ /* 0x000fe20008000000 */
[----:B------:R-:W-:Y:S02]  /*4ff0*/  UIMAD UR7, UR15, UR4, UR14 ;  /* 0x000000040f0772a4 */ /* 0x000fe4000f8e020e */
[----:B------:R-:W-:Y:S02]  /*5000*/  UIMAD UR4, UR50, UR8, UR13 ;  /* 0x00000008320472a4 */ /* 0x000fe4000f8e020d */
[----:B------:R-:W-:Y:S02]  /*5010*/  UIMAD UR14, UR5, UR15, UR7 ;  /* 0x0000000f050e72a4 */ /* 0x000fe4000f8e0207 */
[----:B------:R-:W-:Y:S11]  /*5020*/  UIMAD UR13, UR6, UR50, UR4 ;  /* 0x00000032060d72a4 */ /* 0x000ff6000f8e0204 */
[----:B------:R-:W-:Y:S01]  /*5030*/  @!UPT UIADD3 URZ, UPT, UPT, URZ, URZ, URZ ;  /* 0x000000fffffff290 */ /* 0x000fe2000fffe0ff */
.L_x_96:
[----:B------:R-:W3:Y:S01]  /*5040*/  @!UP3 LDCU.128 UR8, c[0x0][0xb10] ;  /* 0x00016200ff08b7ac */ /* 0x000ee20008000c00 */
[C---:B----4-:R-:W-:Y:S02]  /*5050*/  ISETP.NE.U32.AND P1, PT, R4.reuse, RZ, PT ;  /* 0x000000ff0400720c */ /* 0x050fe40003f25070 */
[----:B------:R-:W-:Y:S02]  /*5060*/  ISETP.NE.U32.AND P0, PT, R4, RZ, PT ;  /* 0x000000ff0400720c */ /* 0x000fe40003f05070 */
[C---:B------:R-:W-:Y:S02]  /*5070*/  ISETP.NE.AND.EX P1, PT, R5.reuse, RZ, PT, P1 ;  /* 0x000000ff0500720c */ /* 0x040fe40003f25310 */
[----:B------:R-:W-:Y:S01]  /*5080*/  ISETP.NE.AND.EX P0, PT, R5, RZ, PT, P0 ;  /* 0x000000ff0500720c */ /* 0x000fe20003f05300 */
[----:B------:R-:W4:Y:S01]  /*5090*/  @!UP3 LDCU UR5, c[0x0][0xb0c] ;  /* 0x00016180ff05b7ac */ /* 0x000f220008000800 */
[----:B------:R-:W-:Y:S01]  /*50a0*/  SHF.L.U32 R9, R15, 0x1f, RZ ;  /* 0x0000001f0f097819 */ /* 0x000fe200000006ff */
[----:B------:R-:W-:Y:S02]  /*50b0*/  USHF.L.U32 UR42, UR24, 0x7, URZ ;  /* 0x00000007182a7899 */ /* 0x000fe400080006ff */
[----:B------:R-:W-:Y:S02]  /*50c0*/  USHF.L.U32 UR43, UR20, 0x6, URZ ;  /* 0x00000006142b7899 */ /* 0x000fe400080006ff */
[----:B---3--:R-:W-:Y:S07]  /*50d0*/  UIMAD.WIDE.U32 UR6, UR14, UR8, URZ ;  /* 0x000000080e0672a5 */ /* 0x008fee000f8e00ff */
[----:B------:R-:W-:Y:S01]  /*50e0*/  @!UP3 UMOV UR4, UR7 ;  /* 0x000000070004bc82 */ /* 0x000fe20008000000 */
[----:B----4-:R-:W-:Y:S02]  /*50f0*/  @!UP3 UISETP.NE.AND UP0, UPT, UR5, 0x1, UPT ;  /* 0x000000010500b88c */ /* 0x010fe4000bf05270 */
[----:B------:R-:W-:Y:S02]  /*5100*/  @!UP3 USHF.R.U32.HI UR4, URZ, UR9, UR4 ;  /* 0x00000009ff04b299 */ /* 0x000fe40008011604 */
[----:B------:R-:W-:Y:S02]  /*5110*/  UIMAD.WIDE.U32 UR6, UR13, UR11, URZ ;  /* 0x0000000b0d0672a5 */ /* 0x000fe4000f8e00ff */
[----:B------:R-:W-:Y:S02]  /*5120*/  @!UP3 USEL UR8, UR14, UR4, !UP0 ;  /* 0x000000040e08b287 */ /* 0x000fe4000c000000 */
[----:B------:R-:W-:Y:S03]  /*5130*/  @!UP3 UISETP.NE.AND UP0, UPT, UR10, 0x1, UPT ;  /* 0x000000010a00b88c */ /* 0x000fe6000bf05270 */
[----:B------:R-:W-:Y:S02]  /*5140*/  @!UP3 UMOV UR6, UR7 ;  /* 0x000000070006bc82 */ /* 0x000fe40008000000 */
[----:B------:R-:W3:Y:S02]  /*5150*/  @!UP3 LDCU UR4, c[0x0][0xb20] ;  /* 0x00016400ff04b7ac */ /* 0x000ee40008000800 */
[----:B---3--:R-:W-:Y:S04]  /*5160*/  @!UP3 USHF.R.U32.HI UR6, URZ, UR4, UR6 ;  /* 0x00000004ff06b299 */ /* 0x008fe80008011606 */
[----:B------:R-:W-:Y:S04]  /*5170*/  @!UP3 USEL UR6, UR13, UR6, !UP0 ;  /* 0x000000060d06b287 */ /* 0x000fe8000c000000 */
[----:B------:R-:W-:Y:S02]  /*5180*/  @!UP3 UIADD3 UR4, UPT, UPT, -UR8, UR6, URZ ;  /* 0x000000060804b290 */ /* 0x000fe4000fffe1ff */
[----:B------:R-:W-:Y:S02]  /*5190*/  @!UP3 UIADD3 UR6, UPT, UPT, UR8, -UR6, URZ ;  /* 0x800000060806b290 */ /* 0x000fe4000fffe0ff */
[----:B------:R-:W-:Y:S02]  /*51a0*/  @!UP3 UIMAD UR14, UR4, UR5, UR14 ;  /* 0x00000005040eb2a4 */ /* 0x000fe4000f8e020e */
[----:B------:R-:W-:Y:S01]  /*51b0*/  @!UP3 UIMAD UR13, UR6, UR10, UR13 ;  /* 0x0000000a060db2a4 */ /* 0x000fe2000f8e020d */
[----:B------:R-:W-:Y:S11]  /*51c0*/  BRA.U UP2, `(.L_x_97) ;  /* 0x0000000102107547 */ /* 0x000ff6000b800000 */
[----:B--2---:R-:W-:Y:S04]  /*51d0*/  MOV R0, UR46 ;  /* 0x0000002e00007c02 */ /* 0x004fe80008000f00 */
[----:B------:R-:W-:Y:S04]  /*51e0*/  SHF.L.U32 R11, R0, 0x1f, RZ ;  /* 0x0000001f000b7819 */ /* 0x000fe800000006ff */
[----:B------:R-:W2:Y:S02]  /*51f0*/  SYNCS.PHASECHK.TRANS64.TRYWAIT P2, [UR21+0x108], R11 ;  /* 0x0001080bff0075a7 */ /* 0x000ea40008041115 */
[----:B--2---:R-:W-:Y:S05]  /*5200*/  @!P2 BRA `(.L_x_98) ;  /* 0x0000004c00f8a947 */ /* 0x004fea0003800000 */
.L_x_97:
[----:B------:R-:W-:Y:S05]  /*5210*/  @!P1 BRA `(.L_x_99) ;  /* 0x0000000000309947 */ /* 0x000fea0003800000 */
[----:B------:R-:W-:Y:S01]  /*5220*/  ISETP.NE.U32.AND P1, PT, R2, RZ, PT ;  /* 0x000000ff0200720c */ /* 0x000fe20003f25070 */
[----:B------:R-:W3:Y:S01]  /*5230*/  LDCU.64 UR4, c[0x0][0x358] ;  /* 0x00006b00ff0477ac */ /* 0x000ee20008000a00 */
[----:B------:R-:W-:Y:S02]  /*5240*/  IMAD.MOV.U32 R56, RZ, RZ, 0x1 ;  /* 0x00000001ff387424 */ /* 0x000fe400078e00ff */
[----:B------:R-:W-:Y:S11]  /*5250*/  ISETP.NE.AND.EX P1, PT, R3, RZ, PT, P1 ;  /* 0x000000ff0300720c */ /* 0x000ff60003f25310 */
[----:B------:R-:W-:Y:S02]  /*5260*/  @!UPT UIADD3 URZ, UPT, UPT, URZ, URZ, URZ ;  /* 0x000000fffffff290 */ /* 0x000fe4000fffe0ff */
[----:B--2---:R-:W2:Y:S01]  /*5270*/  @P1 LDC.64 R10, c[0x0][0x888] ;  /* 0x00022200ff0a1b82 */ /* 0x004ea20000000a00 */
[----:B------:R-:W-:Y:S04]  /*5280*/  @P1 IMAD R0, R4, UR36, RZ ;  /* 0x0000002404001c24 */ /* 0x000fe8000f8e02ff */
[----:B--2---:R-:W-:Y:S04]  /*5290*/  @P1 IMAD.WIDE R10, R0, 0x4, R10 ;  /* 0x00000004000a1825 */ /* 0x004fe800078e020a */
[----:B------:R-:W-:Y:S01]  /*52a0*/  HFMA2 R0, -RZ, RZ, 0, 5.9604644775390625e-08 ;  /* 0x00000001ff007431 */ /* 0x000fe200000001ff */
[----:B---3-5:R3:W5:Y:S04]  /*52b0*/  @P1 LDG.E R27, desc[UR4][R10.64] ;  /* 0x000000040a1b1981 */ /* 0x028768000c1e1900 */
[----:B------:R-:W-:Y:S01]  /*52c0*/  @!P1 PRMT R56, R0, 0x7610, R56 ;  /* 0x0000761000389816 */ /* 0x000fe20000000038 */
[----:B---3--:R-:W4:Y:S06]  /*52d0*/  @!P1 LDC R27, c[0x0][0x880] ;  /* 0x00022000ff1b9b82 */ /* 0x008f2c0000000800 */
.L_x_99:
[----:B----45:R-:W-:Y:S01]  /*52e0*/  @!P0 FSETP.EQ.AND P1, PT, R27, RZ, PT ;  /* 0x000000ff1b00820b */ /* 0x030fe20003f22000 */
[----:B------:R-:W-:Y:S01]  /*52f0*/  @!UPT UIADD3 URZ, UPT, UPT, URZ, URZ, URZ ;  /* 0x000000fffffff290 */ /* 0x000fe2000fffe0ff */
[----:B------:R-:W-:Y:S11]  /*5300*/  @!P0 BRA `(.L_x_100) ;  /* 0x0000000000188947 */ /* 0x000ff60003800000 */
[----:B------:R-:W-:Y:S02]  /*5310*/  LOP3.LUT P0, RZ, R56, 0xff, RZ, 0xc0, !PT ;  /* 0x000000ff38ff7812 */ /* 0x000fe4000780c0ff */
[----:B------:R-:W-:Y:S04]  /*5320*/  ISETP.NE.U32.AND P1, PT, R2, RZ, PT ;  /* 0x000000ff0200720c */ /* 0x000fe80003f25070 */
[----:B------:R-:W-:Y:S04]  /*5330*/  ISETP.NE.AND.EX P1, PT, R3, RZ, PT, P1 ;  /* 0x000000ff0300720c */ /* 0x000fe80003f25310 */
[----:B------:R-:W-:Y:S03]  /*5340*/  PLOP3.LUT P1, PT, P1, PT, PT, 0x8, 0x80 ;  /* 0x000000000080781c */ /* 0x000fe60000f2e170 */
[----:B------:R-:W-:Y:S11]  /*5350*/  @P0 FSETP.EQ.AND P1, PT, R27, RZ, PT ;  /* 0x000000ff1b00020b */ /* 0x000ff60003f22000 */
[----:B------:R-:W-:Y:S02]  /*5360*/  @!UPT UIADD3 URZ, UPT, UPT, URZ, URZ, URZ ;  /* 0x000000fffffff290 */ /* 0x000fe4000fffe0ff */
.L_x_100:
[----:B------:R-:W3:Y:S01]  /*5370*/  SYNCS.PHASECHK.TRANS64.TRYWAIT P2, [UR21+0xe0], R9 ;  /* 0x0000e009ff0075a7 */ /* 0x000ee20008041115 */
[----:B------:R-:W-:Y:S04]  /*5380*/  ELECT P0, URZ, PT ;  /* 0x0000000000ff782f */ /* 0x000fe80003800000 */
[----:B------:R-:W-:Y:S11]  /*5390*/  PLOP3.LUT P1, PT, P1, P0, PT, 0xf2, 0x2f ;  /* 0x00000000002f781c */ /* 0x000ff60000f21e72 */
[----:B------:R-:W-:Y:S02]  /*53a0*/  @!UPT UIADD3 URZ, UPT, UPT, URZ, URZ, URZ ;  /* 0x000000fffffff290 */ /* 0x000fe4000fffe0ff */
[----:B------:R-:W-:Y:S05]  /*53b0*/  @!P1 IADD3 R8, P0, PT, R16, 0x580, RZ ;  /* 0x0000058010089810 */ /* 0x000fea0007f1e0ff */
[----:B------:R-:W-:Y:S01]  /*53c0*/  @!P1 IMAD.X R6, RZ, RZ, R17, P0 ;  /* 0x000000ffff069224 */ /* 0x000fe200000e0611 */
[----:B---3--:R-:W-:Y:S07]  /*53d0*/  @!P2 BRA `(.L_x_101) ;  /* 0x0000004c009ca947 */ /* 0x008fee0003800000 */
.L_x_207:
[----:B------:R-:W-:Y:S01]  /*53e0*/  @!P1 R2UR UR5, R8 ;  /* 0x00000000080592ca */ /* 0x000fe200000e0000 */
[----:B------:R-:W-:Y:S01]  /*53f0*/  VOTEU.ALL UP0, P1 ;  /* 0x0000000000ff7886 */ /* 0x000fe20000800000 */
[----:B------:R-:W-:Y:S01]  /*5400*/  @!P1 R2UR UR4, R6 ;  /* 0x00000000060492ca */ /* 0x000fe200000e0000 */
[----:B------:R-:W-:Y:S01]  /*5410*/  UMOV UR16, 0x0 ;  /* 0x0000000000107882 */ /* 0x000fe20000000000 */
[----:B------:R-:W-:Y:S01]  /*5420*/  UMOV UR17, 0x10000000 ;  /* 0x1000000000117882 */ /* 0x000fe20000000000 */
[----:B------:R-:W-:Y:S01]  /*5430*/  UMOV UR44, UR36 ;  /* 0x00000024002c7c82 */ /* 0x000fe20008000000 */
[----:B------:R-:W-:Y:S01]  /*5440*/  @!UP0 UIADD3 UR40, UPT, UPT, UR21, 0x200, URZ ;  /* 0x0000020015288890 */ /* 0x000fe2000fffe0ff */
[----:B--2---:R-:W-:Y:S01]  /*5450*/  @!P1 IMAD.MOV.U32 R0, RZ, RZ, 0x2000 ;  /* 0x00002000ff009424 */ /* 0x004fe200078e00ff */
[----:B------:R-:W-:Y:S01]  /*5460*/  @!UP0 UIADD3 UR10, UPT, UPT, UR42, 0x40, URZ ;  /* 0x000000402a0a8890 */ /* 0x000fe2000fffe0ff */
[----:B------:R-:W-:Y:S01]  /*5470*/  @!P1 IADD3 R8, P0, PT, R16, 0x580, RZ ;  /* 0x0000058010089810 */ /* 0x000fe20007f1e0ff */
[----:B------:R-:W-:Y:S01]  /*5480*/  @!UP0 UIADD3 UR8, UPT, UPT, UR21, 0x1200, URZ ;  /* 0x0000120015088890 */ /* 0x000fe2000fffe0ff */
[----:B------:R-:W-:Y:S02]  /*5490*/  VOTEU.ALL UP0, P1 ;  /* 0x0000000000ff7886 */ /* 0x000fe40000800000 */
[----:B------:R-:W-:Y:S01]  /*54a0*/  IMAD.U32 R10, RZ, RZ, UR5 ;  /* 0x00000005ff0a7e24 */ /* 0x000fe2000f8e00ff */
[----:B------:R-:W-:Y:S01]  /*54b0*/  UMOV UR9, UR41 ;  /* 0x0000002900097c82 */ /* 0x000fe20008000000 */
[----:B------:R-:W-:Y:S01]  /*54c0*/  IMAD.U32 R11, RZ, RZ, UR4 ;  /* 0x00000004ff0b7e24 */ /* 0x000fe2000f8e00ff */
[----:B------:R-:W-:Y:S01]  /*54d0*/  UMOV UR11, UR43 ;  /* 0x0000002b000b7c82 */ /* 0x000fe20008000000 */
[----:B------:R-:W-:Y:S01]  /*54e0*/  UMOV UR12, UR36 ;  /* 0x00000024000c7c82 */ /* 0x000fe20008000000 */
[----:B------:R-:W-:Y:S01]  /*54f0*/  @!P1 R2UR UR4, R10 ;  /* 0x000000000a0492ca */ /* 0x000fe200000e0000 */
[----:B------:R-:W-:Y:S01]  /*5500*/  UPRMT UR6, UR47, 0x654, UR41 ;  /* 0x000006542f067896 */ /* 0x000fe20008000029 */
[----:B------:R-:W-:Y:S01]  /*5510*/  @!P1 R2UR UR5, R11 ;  /* 0x000000000b0592ca */ /* 0x000fe200000e0000 */
[----:B------:R-:W-:Y:S11]  /*5520*/  @!P1 IMAD.X R6, RZ, RZ, R17, P0 ;  /* 0x000000ffff069224 */ /* 0x000ff600000e0611 */
[----:B------:R-:W-:Y:S01]  /*5530*/  @!UPT UIADD3 URZ, UPT, UPT, URZ, URZ, URZ ;  /* 0x000000fffffff290 */ /* 0x000fe2000fffe0ff */
[----:B------:R2:W-:Y:S01]  /*5540*/  @!UP0 UTMALDG.3D [UR40], [UR4], desc[UR16] ;  /* 0x00001028040085b4 */ /* 0x0005e20008011000 */
[----:B------:R-:W-:Y:S05]  /*5550*/  VOTEU.ALL UP0, P1 ;  /* 0x0000000000ff7886 */ /* 0x000fea0000800000 */
[----:B------:R2:W-:Y:S01]  /*5560*/  @!UP0 UTMALDG.3D [UR8], [UR4], desc[UR16] ;  /* 0x00001008040085b4 */ /* 0x0005e20008011000 */
[----:B------:R2:W-:Y:S01]  /*5570*/  @!P1 SYNCS.ARRIVE.TRANS64.RED.A0TR RZ, [UR21+0xc0], R0 ;  /* 0x0000c000ffff99a7 */ /* 0x0005e20008300415 */
[----:B------:R-:W-:Y:S01]  /*5580*/  SYNCS.ARRIVE.TRANS64.RED.A1T0 RZ, [UR6], RZ ;  /* 0x000000ffffff79a7 */ /* 0x000fe20008100406 */
[----:B------:R-:W3:Y:S02]  /*5590*/  SYNCS.PHASECHK.TRANS64.TRYWAIT P2, [UR21+0xe8], R9 ;  /* 0x0000e809ff0075a7 */ /* 0x000ee40008041115 */
[----:B--23--:R-:W-:Y:S05]  /*55a0*/  @!P2 BRA `(.L_x_102) ;  /* 0x0000004c0040a947 */ /* 0x00cfea0003800000 */
.L_x_209:
        /* <DEDUP_REMOVED lines=10> */
[----:B------:R-:W-:Y:S02]  /*5650*/  @!UP0 UIADD3 UR10, UPT, UPT, UR42, 0x50, URZ ;  /* 0x000000502a0a8890 */ /* 0x000fe4000fffe0ff */
[----:B------:R-:W-:Y:S01]  /*5660*/  @!UP0 UIADD3 UR8, UPT, UPT, UR21, 0x3200, URZ ;  /* 0x0000320015088890 */ /* 0x000fe2000fffe0ff */
[----:B------:R-:W-:Y:S01]  /*5670*/  IMAD.U32 R10, RZ, RZ, UR5 ;  /* 0x00000005ff0a7e24 */ /* 0x000fe2000f8e00ff */
[----:B------:R-:W-:Y:S01]  /*5680*/  VOTEU.ALL UP0, P1 ;  /* 0x0000000000ff7886 */ /* 0x000fe20000800000 */
[----:B------:R-:W-:Y:S01]  /*5690*/  IMAD.U32 R11, RZ, RZ, UR4 ;  /* 0x00000004ff0b7e24 */ /* 0x000fe2000f8e00ff */
[----:B------:R-:W-:Y:S01]  /*56a0*/  UMOV UR9, UR33 ;  /* 0x0000002100097c82 */ /* 0x000fe20008000000 */
[----:B------:R-:W-:Y:S01]  /*56b0*/  UMOV UR11, UR43 ;  /* 0x0000002b000b7c82 */ /* 0x000fe20008000000 */
[----:B------:R-:W-:Y:S01]  /*56c0*/  @!P1 R2UR UR4, R10 ;  /* 0x000000000a0492ca */ /* 0x000fe200000e0000 */
[----:B------:R-:W-:Y:S01]  /*56d0*/  UMOV UR12, UR36 ;  /* 0x00000024000c7c82 */ /* 0x000fe20008000000 */
[----:B------:R-:W-:Y:S01]  /*56e0*/  @!P1 R2UR UR5, R11 ;  /* 0x000000000b0592ca */ /* 0x000fe200000e0000 */
[----:B------:R-:W-:Y:S01]  /*56f0*/  UPRMT UR6, UR47, 0x654, UR33 ;  /* 0x000006542f067896 */ /* 0x000fe20008000021 */
[----:B------:R-:W-:Y:S11]  /*5700*/  @!P1 IMAD.X R6, RZ, RZ, R17, P0 ;  /* 0x000000ffff069224 */ /* 0x000ff600000e0611 */
[----:B------:R2:W-:Y:S01]  /*5710*/  @!UP0 UTMALDG.3D [UR32], [UR4], desc[UR16] ;  /* 0x00001020040085b4 */ /* 0x0005e20008011000 */
[----:B------:R-:W-:Y:S05]  /*5720*/  VOTEU.ALL UP0, P1 ;  /* 0x0000000000ff7886 */ /* 0x000fea0000800000 */
[----:B------:R2:W-:Y:S01]  /*5730*/  @!UP0 UTMALDG.3D [UR8], [UR4], desc[UR16] ;  /* 0x00001008040085b4 */ /* 0x0005e20008011000 */
[----:B------:R2:W-:Y:S01]  /*5740*/  @!P1 SYNCS.ARRIVE.TRANS64.RED.A0TR RZ, [UR21+0xc8], R0 ;  /* 0x0000c800ffff99a7 */ /* 0x0005e20008300415 */
[----:B------:R-:W-:Y:S01]  /*5750*/  SYNCS.ARRIVE.TRANS64.RED.A1T0 RZ, [UR6], RZ ;  /* 0x000000ffffff79a7 */ /* 0x000fe20008100406 */
[----:B------:R-:W3:Y:S02]  /*5760*/  SYNCS.PHASECHK.TRANS64.TRYWAIT P2, [UR21+0xf0], R9 ;  /* 0x0000f009ff0075a7 */ /* 0x000ee40008041115 */
[----:B--23--:R-:W-:Y:S05]  /*5770*/  @!P2 BRA `(.L_x_103) ;  /* 0x0000004800e4a947 */ /* 0x00cfea0003800000 */
.L_x_211:
        /* <DEDUP_REMOVED lines=9> */
[----:B------:R-:W-:Y:S01]  /*5810*/  VIADD R14, R14, 0x1 ;  /* 0x000000010e0e7836 */ /* 0x000fe20000000000 */
        /* <DEDUP_REMOVED lines=10> */
[----:B------:R-:W-:Y:S01]  /*58c0*/  UMOV UR12, UR36 ;  /* 0x00000024000c7c82 */ /* 0x000fe20008000000 */
[----:B------:R-:W-:Y:S11]  /*58d0*/  UPRMT UR6, UR47, 0x654, UR25 ;  /* 0x000006542f067896 */ /* 0x000ff60008000019 */
[----:B------:R2:W-:Y:S01]  /*58e0*/  @!UP0 UTMALDG.3D [UR24], [UR4], desc[UR16] ;  /* 0x00001018040085b4 */ /* 0x0005e20008011000 */
[----:B------:R-:W-:Y:S05]  /*58f0*/  VOTEU.ALL UP0, P1 ;  /* 0x0000000000ff7886 */ /* 0x000fea0000800000 */
[----:B------:R2:W-:Y:S01]  /*5900*/  @!UP0 UTMALDG.3D [UR8], [UR4], desc[UR16] ;  /* 0x00001008040085b4 */ /* 0x0005e20008011000 */
[----:B------:R2:W-:Y:S01]  /*5910*/  @!P1 SYNCS.ARRIVE.TRANS64.RED.A0TR RZ, [UR21+0xd0], R0 ;  /* 0x0000d000ffff99a7 */ /* 0x0005e20008300415 */
[----:B------:R-:W-:Y:S01]  /*5920*/  SYNCS.ARRIVE.TRANS64.RED.A1T0 RZ, [UR6], RZ ;  /* 0x000000ffffff79a7 */ /* 0x000fe20008100406 */
[----:B------:R-:W3:Y:S02]  /*5930*/  SYNCS.PHASECHK.TRANS64.TRYWAIT P0, [UR21+0xf8], R9 ;  /* 0x0000f809ff0075a7 */ /* 0x000ee40008001115 */
[----:B--23--:R-:W-:Y:S05]  /*5940*/  @!P0 BRA `(.L_x_104) ;  /* 0x0000004800888947 */ /* 0x00cfea0003800000 */
.L_x_213:
[----:B------:R-:W-:Y:S01]  /*5950*/  UIADD3 UR24, UPT, UPT, UR13, UR63, URZ ;  /* 0x0000003f0d187290 */ /* 0x000fe2000fffe0ff */
[----:B------:R-:W-:Y:S01]  /*5960*/  @!P1 IADD3 R6, P0, PT, R16, 0x580, RZ ;  /* 0x0000058010069810 */ /* 0x000fe20007f1e0ff */
[----:B------:R-:W-:Y:S01]  /*5970*/  UPLOP3.LUT UP2, UPT, UPT, UPT, UPT, 0x80, 0x8 ;  /* 0x000000000008789c */ /* 0x000fe20003f4f070 */
[----:B------:R-:W-:Y:S01]  /*5980*/  R2UR UR26, R58 ;  /* 0x000000003a1a72ca */ /* 0x000fe200000e0000 */
[----:B------:R-:W-:Y:S01]  /*5990*/  VOTEU.ALL UP0, P1 ;  /* 0x0000000000ff7886 */ /* 0x000fe20000800000 */
[----:B------:R-:W-:Y:S01]  /*59a0*/  @!P1 R2UR UR5, R6 ;  /* 0x00000000060592ca */ /* 0x000fe200000e0000 */
[----:B--2---:R-:W-:Y:S01]  /*59b0*/  @!P1 IMAD.X R0, RZ, RZ, R17, P0 ;  /* 0x000000ffff009224 */ /* 0x004fe200000e0611 */
[----:B------:R-:W-:Y:S01]  /*59c0*/  UMOV UR6, 0x0 ;  /* 0x0000000000067882 */ /* 0x000fe20000000000 */
[----:B------:R-:W-:Y:S01]  /*59d0*/  UMOV UR7, 0x10000000 ;  /* 0x1000000000077882 */ /* 0x000fe20000000000 */
[----:B------:R-:W-:Y:S01]  /*59e0*/  @!UP0 UIADD3 UR18, UPT, UPT, UR42, 0x30, URZ ;  /* 0x000000302a128890 */ /* 0x000fe2000fffe0ff */
[----:B------:R-:W-:Y:S01]  /*59f0*/  ISETP.NE.AND P0, PT, R14, 0x2, PT ;  /* 0x000000020e00780c */ /* 0x000fe20003f05270 */
[----:B------:R-:W-:Y:S01]  /*5a00*/  @!UP0 UIADD3 UR16, UPT, UPT, UR21, 0x6200, URZ ;  /* 0x0000620015108890 */ /* 0x000fe2000fffe0ff */
[----:B------:R-:W-:Y:S01]  /*5a10*/  @!P1 R2UR UR4, R0 ;  /* 0x00000000000492ca */ /* 0x000fe200000e0000 */
[----:B------:R-:W-:Y:S01]  /*5a20*/  @!UP0 UIADD3 UR17, UPT, UPT, UR21, 0xd8, URZ ;  /* 0x000000d815118890 */ /* 0x000fe2000fffe0ff */
[----:B------:R-:W-:Y:S01]  /*5a30*/  SEL R0, RZ, 0x1, P0 ;  /* 0x00000001ff007807 */ /* 0x000fe20000000000 */
[----:B------:R-:W-:Y:S01]  /*5a40*/  @!UP0 UIADD3 UR10, UPT, UPT, UR42, 0x70, URZ ;  /* 0x000000702a0a8890 */ /* 0x000fe2000fffe0ff */
[----:B------:R-:W-:Y:S01]  /*5a50*/  LOP3.LUT R15, R15, 0x1, RZ, 0x3c, !PT ;  /* 0x000000010f0f7812 */ /* 0x000fe200078e3cff */
[----:B------:R-:W-:Y:S01]  /*5a60*/  @!UP0 UIADD3 UR8, UPT, UPT, UR21, 0x7200, URZ ;  /* 0x0000720015088890 */ /* 0x000fe2000fffe0ff */
[----:B------:R-:W-:Y:S01]  /*5a70*/  IMAD.U32 R8, RZ, RZ, UR5 ;  /* 0x00000005ff087e24 */ /* 0x000fe2000f8e00ff */
[----:B------:R-:W-:Y:S01]  /*5a80*/  VOTEU.ALL UP0, P1 ;  /* 0x0000000000ff7886 */ /* 0x000fe20000800000 */
[----:B------:R-:W-:Y:S01]  /*5a90*/  UMOV UR19, UR43 ;  /* 0x0000002b00137c82 */ /* 0x000fe20008000000 */
[----:B------:R-:W-:Y:S01]  /*5aa0*/  UMOV UR20, UR36 ;  /* 0x0000002400147c82 */ /* 0x000fe20008000000 */
[----:B------:R-:W-:Y:S01]  /*5ab0*/  UMOV UR11, UR43 ;  /* 0x0000002b000b7c82 */ /* 0x000fe20008000000 */
[----:B------:R-:W-:Y:S01]  /*5ac0*/  UMOV UR12, UR36 ;  /* 0x00000024000c7c82 */ /* 0x000fe20008000000 */
[----:B------:R-:W-:Y:S01]  /*5ad0*/  UMOV UR9, UR17 ;  /* 0x0000001100097c82 */ /* 0x000fe20008000000 */
[----:B------:R-:W-:Y:S01]  /*5ae0*/  IMAD.U32 R9, RZ, RZ, UR4 ;  /* 0x00000004ff097e24 */ /* 0x000fe2000f8e00ff */
[----:B------:R-:W-:Y:S01]  /*5af0*/  @!P1 R2UR UR4, R8 ;  /* 0x00000000080492ca */ /* 0x000fe200000e0000 */
[----:B------:R-:W-:Y:S01]  /*5b00*/  UMOV UR36, UR29 ;  /* 0x0000001d00247c82 */ /* 0x000fe20008000000 */
[----:B------:R-:W-:Y:S02]  /*5b10*/  LOP3.LUT R13, R13, R0, RZ, 0x3c, !PT ;  /* 0x000000000d0d7212 */ /* 0x000fe400078e3cff */
[----:B------:R-:W-:Y:S02]  /*5b20*/  @!P1 R2UR UR5, R9 ;  /* 0x00000000090592ca */ /* 0x000fe400000e0000 */
[----:B------:R-:W-:Y:S11]  /*5b30*/  SEL R14, R14, RZ, P0 ;  /* 0x000000ff0e0e7207 */ /* 0x000ff60000000000 */
[----:B------:R2:W-:Y:S01]  /*5b40*/  @!UP0 UTMALDG.3D [UR16], [UR4], desc[UR6] ;  /* 0x00000610040085b4 */ /* 0x0005e20008011000 */
[----:B------:R-:W-:Y:S05]  /*5b50*/  VOTEU.ALL UP0, P1 ;  /* 0x0000000000ff7886 */ /* 0x000fea0000800000 */
[----:B------:R3:W-:Y:S01]  /*5b60*/  @!UP0 UTMALDG.3D [UR8], [UR4], desc[UR6] ;  /* 0x00000608040085b4 */ /* 0x0007e20008011000 */
[----:B------:R3:W-:Y:S01]  /*5b70*/  @!P1 SYNCS.ARRIVE.TRANS64.RED.A0TR RZ, [UR21+0xd8], R7 ;  /* 0x0000d807ffff99a7 */ /* 0x0007e20008300415 */
[----:B------:R-:W-:Y:S01]  /*5b80*/  SYNCS.ARRIVE.TRANS64.RED.A1T0 RZ, [UR37], RZ ;  /* 0x000000ffffff79a7 */ /* 0x000fe20008100425 */
[----:B--2---:R-:W-:Y:S01]  /*5b90*/  UIADD3 UR20, UPT, UPT, UR14, UR26, URZ ;  /* 0x0000001a0e147290 */ /* 0x004fe2000fffe0ff */
[----:B------:R-:W-:Y:S11]  /*5ba0*/  BRA.U UP1, `(.L_x_105) ;  /* 0xfffffff101047547 */ /* 0x000ff6000b83ffff */
[----:B------:R-:W-:-:S04]  /*5bb0*/  SHF.L.U32 R3, R15, 0x1f, RZ ;  /* 0x0000001f0f037819 */ /* 0x000fc800000006ff */
[----:B------:R-:W2:Y:S02]  /*5bc0*/  SYNCS.PHASECHK.TRANS64.TRYWAIT P0, [UR21+0xe0], R3 ;  /* 0x0000e003ff0075a7 */ /* 0x000ea40008001115 */
[----:B--2---:R-:W-:Y:S05]  /*5bd0*/  @!P0 BRA `(.L_x_106) ;  /* 0x0000004400fc8947 */ /* 0x004fea0003800000 */
.L_x_215:
[----:B------:R-:W4:Y:S02]  /*5be0*/  SYNCS.PHASECHK.TRANS64.TRYWAIT P0, [UR21+0xe8], R3 ;  /* 0x0000e803ff0075a7 */ /* 0x000f240008001115 */
[----:B----4-:R-:W-:Y:S05]  /*5bf0*/  @!P0 BRA `(.L_x_107) ;  /* 0x00000048000c8947 */ /* 0x010fea0003800000 */
.L_x_217:
[----:B------:R-:W4:Y:S02]  /*5c00*/  SYNCS.PHASECHK.TRANS64.TRYWAIT P0, [UR21+0xf0], R3 ;  /* 0x0000f003ff0075a7 */ /* 0x000f240008001115 */
[----:B----4-:R-:W-:Y:S05]  /*5c10*/  @!P0 BRA `(.L_x_108) ;  /* 0x00000048001c8947 */ /* 0x010fea0003800000 */
.L_x_219:
[----:B--2---:R-:W-:-:S07]  /*5c20*/  MOV R0, UR21 ;  /* 0x0000001500007c02 */ /* 0x004fce0008000f00 */
.L_x_109:
[----:B--2---:R-:W-:-:S04]  /*5c30*/  SHF.L.U32 R3, R15, 0x1f, RZ ;  /* 0x0000001f0f037819 */ /* 0x004fc800000006ff */
[----:B------:R2:W4:Y:S03]  /*5c40*/  SYNCS.PHASECHK.TRANS64.TRYWAIT P0, [R0+URZ+0xf8], R3 ;  /* 0x0000f803000075a7 */ /* 0x00052600080011ff */
[----:B----4-:R-:W-:Y:S05]  /*5c50*/  @!P0 NANOSLEEP.SYNCS 0x989680 ;  /* 0x009896800000895d */ /* 0x010fea0003900000 */
[----:B------:R-:W4:Y:S02]  /*5c60*/  @!P0 SYNCS.PHASECHK.TRANS64 P0, [R0+URZ+0xf8], R3 ;  /* 0x0000f803000085a7 */ /* 0x000f2400080010ff */
[----:B-1-34-:R-:W-:Y:S05]  /*5c70*/  @P0 EXIT ;  /* 0x000000000000094d */ /* 0x01afea0003800000 */
[----:B------:R-:W-:Y:S05]  /*5c80*/  BRA `(.L_x_109) ;  /* 0xfffffffc00e87947 */ /* 0x000fea000383ffff */
.L_x_94:
[----:B------:R-:W-:-:S06]  /*5c90*/  UISETP.GE.AND UP0, UPT, UR25, 0x4, UPT ;  /* 0x000000041900788c */ /* 0x000fcc000bf06270 */
[----:B------:R-:W-:-:S13]  /*5ca0*/  PLOP3.LUT P0, PT, PT, PT, UP0, 0x80, 0x8 ;  /* 0x000000000008781c */ /* 0x000fda0003f0f008 */
[----:B------:R-:W-:Y:S05]  /*5cb0*/  @!P0 EXIT ;  /* 0x000000000000894d */ /* 0x000fea0003800000 */
[----:B------:R-:W-:Y:S01]  /*5cc0*/  BAR.SYNC.DEFER_BLOCKING 0x6, 0xa0 ;  /* 0x0182800000007b1d */ /* 0x000fe20000010000 */
[C---:B------:R-:W-:Y:S01]  /*5cd0*/  IMAD.SHL.U32 R3, R70.reuse, 0x10, RZ ;  /* 0x0000001046037824 */ /* 0x040fe200078e00ff */
[C---:B------:R-:W-:Y:S01]  /*5ce0*/  SHF.L.U32 R2, R70.reuse, 0x1, RZ ;  /* 0x0000000146027819 */ /* 0x040fe200000006ff */
[C---:B------:R-:W-:Y:S01]  /*5cf0*/  IMAD.SHL.U32 R8, R57.reuse, 0x200, RZ ;  /* 0x0000020039087824 */ /* 0x040fe200078e00ff */
[C---:B------:R-:W-:Y:S01]  /*5d00*/  LOP3.LUT R71, R70.reuse, 0x60, RZ, 0xc0, !PT ;  /* 0x0000006046477812 */ /* 0x040fe200078ec0ff */
[----:B------:R-:W-:Y:S01]  /*5d10*/  IMAD.SHL.U32 R4, R57, 0x200000, RZ ;  /* 0x0020000039047824 */ /* 0x000fe200078e00ff */
[----:B------:R-:W-:Y:S02]  /*5d20*/  UMOV UR43, 0x400 ;  /* 0x00000400002b7882 */ /* 0x000fe40000000000 */
[----:B------:R-:W1:Y:S01]  /*5d30*/  LDC.64 R54, c[0x0][0x8b0] ;  /* 0x00022c00ff367b82 */ /* 0x000e620000000a00 */
[----:B------:R-:W-:Y:S01]  /*5d40*/  ULEA UR43, UR47, UR43, 0x18 ;  /* 0x0000002b2f2b7291 */ /* 0x000fe2000f8ec0ff */
[C---:B------:R-:W-:Y:S01]  /*5d50*/  LOP3.LUT R69, R3.reuse, 0x590, RZ, 0xc0, !PT ;  /* 0x0000059003457812 */ /* 0x040fe200078ec0ff */
[----:B------:R-:W2:Y:S01]  /*5d60*/  LDCU.64 UR6, c[0x0][0x890] ;  /* 0x00011200ff0677ac */ /* 0x000ea20008000a00 */
[----:B------:R-:W-:Y:S01]  /*5d70*/  LOP3.LUT R3, R3, 0x60, RZ, 0xc0, !PT ;  /* 0x0000006003037812 */ /* 0x000fe200078ec0ff */
[----:B------:R-:W-:Y:S01]  /*5d80*/  IMAD.U32 R23, R70, 0x10000, RZ ;  /* 0x0001000046177824 */ /* 0x000fe200078e00ff */
[----:B------:R-:W-:Y:S01]  /*5d90*/  LOP3.LUT R69, R69, 0x200, R8, 0xf8, !PT ;  /* 0x0000020045457812 */ /* 0x000fe200078ef808 */
[----:B------:R-:W-:Y:S01]  /*5da0*/  UIADD3 UR4, UPT, UPT, UR43, 0x200, URZ ;  /* 0x000002002b047890 */ /* 0x000fe2000fffe0ff */
[----:B------:R-:W3:Y:S01]  /*5db0*/  LDC.64 R52, c[0x0][0x8a8] ;  /* 0x00022a00ff347b82 */ /* 0x000ee20000000a00 */
[----:B------:R-:W-:Y:S01]  /*5dc0*/  LOP3.LUT R2, R3, 0xc, R2, 0xf8, !PT ;  /* 0x0000000c03027812 */ /* 0x000fe200078ef802 */
[----:B------:R-:W-:Y:S01]  /*5dd0*/  HFMA2 R22, -RZ, RZ, 0, 0 ;  /* 0x00000000ff167431 */ /* 0x000fe200000001ff */
[----:B------:R-:W-:Y:S01]  /*5de0*/  LOP3.LUT R4, R4, 0x200000, RZ, 0xc0, !PT ;  /* 0x0020000004047812 */ /* 0x000fe200078ec0ff */
[----:B------:R-:W-:Y:S01]  /*5df0*/  IMAD.MOV.U32 R66, RZ, RZ, 0x1 ;  /* 0x00000001ff427424 */ /* 0x000fe200078e00ff */
[----:B------:R-:W-:-:S02]  /*5e00*/  LOP3.LUT R69, R69, R2, RZ, 0xfc, !PT ;  /* 0x0000000245457212 */ /* 0x000fc400078efcff */
[----:B------:R-:W-:Y:S02]  /*5e10*/  CS2R R64, SRZ ;  /* 0x0000000000407805 */ /* 0x000fe4000001ff00 */
[----:B------:R-:W-:Y:S01]  /*5e20*/  MOV R60, UR4 ;  /* 0x00000004003c7c02 */ /* 0x000fe20008000f00 */
[----:B------:R-:W-:Y:S01]  /*5e30*/  IMAD.MOV.U32 R62, RZ, RZ, RZ ;  /* 0x000000ffff3e7224 */ /* 0x000fe200078e00ff */
[----:B------:R-:W4:Y:S01]  /*5e40*/  LDS R0, [UR43+0x1c0] ;  /* 0x0001c02bff007984 */ /* 0x000f220008000800 */
[----:B------:R-:W-:Y:S01]  /*5e50*/  LOP3.LUT R68, R70, 0x2, RZ, 0xc0, !PT ;  /* 0x0000000246447812 */ /* 0x000fe200078ec0ff */
[----:B------:R-:W1:Y:S01]  /*5e60*/  LDCU UR60, c[0x0][0x370] ;  /* 0x00006e00ff3c77ac */ /* 0x000e620008000800 */
[----:B------:R-:W-:Y:S01]  /*5e70*/  LOP3.LUT R23, R4, 0x400000, R23, 0xf8, !PT ;  /* 0x0040000004177812 */ /* 0x000fe200078ef817 */
[----:B------:R-:W-:Y:S01]  /*5e80*/  IMAD R69, R69, 0x4, R60 ;  /* 0x0000000445457824 */ /* 0x000fe200078e023c */
[----:B------:R-:W-:Y:S01]  /*5e90*/  LOP3.LUT R70, R70, 0x4, RZ, 0xc0, !PT ;  /* 0x0000000446467812 */ /* 0x000fe200078ec0ff */
[----:B--2---:R-:W-:Y:S01]  /*5ea0*/  IMAD.U32 R73, RZ, RZ, UR6 ;  /* 0x00000006ff497e24 */ /* 0x004fe2000f8e00ff */
[----:B------:R-:W2:Y:S01]  /*5eb0*/  LDCU UR42, c[0x0][0xb0c] ;  /* 0x00016180ff2a77ac */ /* 0x000ea20008000800 */
[----:B------:R-:W-:-:S02]  /*5ec0*/  IMAD.U32 R72, RZ, RZ, UR7 ;  /* 0x00000007ff487e24 */ /* 0x000fc4000f8e00ff */
[--C-:B------:R-:W-:Y:S01]  /*5ed0*/  IMAD R68, R68, -0x10, R69.reuse ;  /* 0xfffffff044447824 */ /* 0x100fe200078e0245 */
[----:B------:R-:W1:Y:S01]  /*5ee0*/  LDCU UR39, c[0x0][0xb30] ;  /* 0x00016600ff2777ac */ /* 0x000e620008000800 */
[----:B------:R-:W-:Y:S01]  /*5ef0*/  IMAD R67, R70, -0x10, R69 ;  /* 0xfffffff046437824 */ /* 0x000fe200078e0245 */
[----:B------:R-:W1:Y:S01]  /*5f00*/  LDCU.64 UR54, c[0x0][0x888] ;  /* 0x00011100ff3677ac */ /* 0x000e620008000a00 */
[----:B------:R-:W1:Y:S01]  /*5f10*/  LDCU.64 UR40, c[0x0][0xb28] ;  /* 0x00016500ff2877ac */ /* 0x000e620008000a00 */
[----:B------:R-:W1:Y:S01]  /*5f20*/  LDCU.128 UR56, c[0x0][0xb10] ;  /* 0x00016200ff3877ac */ /* 0x000e620008000c00 */
[----:B------:R-:W1:Y:S01]  /*5f30*/  LDCU UR53, c[0x0][0x374] ;  /* 0x00006e80ff3577ac */ /* 0x000e620008000800 */
[----:B------:R-:W-:Y:S01]  /*5f40*/  UMOV UR52, URZ ;  /* 0x000000ff00347c82 */ /* 0x000fe20008000000 */
[----:B------:R-:W-:Y:S01]  /*5f50*/  UMOV UR46, URZ ;  /* 0x000000ff002e7c82 */ /* 0x000fe20008000000 */
[----:B-1234-:R-:W-:-:S07]  /*5f60*/  IMAD.IADD R23, R0, 0x1, R23 ;  /* 0x0000000100177824 */ /* 0x01efce00078e0217 */
.L_x_153:
[----:B------:R-:W-:Y:S02]  /*5f70*/  LEA R3, R62, UR43, 0x3 ;  /* 0x0000002b3e037c11 */ /* 0x000fe4000f8e18ff */
[----:B------:R-:W-:Y:S02]  /*5f80*/  SHF.L.U32 R0, R64, 0x1f, RZ ;  /* 0x0000001f40007819 */ /* 0x000fe400000006ff */
[----:B-1----:R-:W-:Y:S02]  /*5f90*/  LEA R5, R62, UR43, 0x4 ;  /* 0x0000002b3e057c11 */ /* 0x002fe4000f8e20ff */
[----:B------:R-:W1:Y:S02]  /*5fa0*/  SYNCS.PHASECHK.TRANS64.TRYWAIT P0, [R3+URZ+0x110], R0 ;  /* 0x00011000030075a7 */ /* 0x000e6400080011ff */
[----:B-12---:R-:W-:Y:S05]  /*5fb0*/  @!P0 BRA `(.L_x_110) ;  /* 0x00000044004c8947 */ /* 0x006fea0003800000 */
.L_x_220:
        /* <DEDUP_REMOVED lines=11> */
[----:B------:R-:W-:Y:S01]  /*6070*/  PLOP3.LUT P0, PT, PT, PT, UP1, 0x80, 0x8 ;  /* 0x000000000008781c */ /* 0x000fe20003f0f018 */
[----:B------:R-:W-:Y:S11]  /*6080*/  UP2UR UR62, UPR, URZ, 0x2 ;  /* 0x00000002ff3e7883 */ /* 0x000ff60008000000 */
[----:B------:R-:W-:Y:S01]  /*6090*/  @!UPT UIADD3 URZ, UPT, UPT, URZ, URZ, URZ ;  /* 0x000000fffffff290 */ /* 0x000fe2000fffe0ff */
[----:B-1----:R-:W-:Y:S02]  /*60a0*/  @P0 SHF.R.U32.HI R0, RZ, 0x10, R5 ;  /* 0x00000010ff000819 */ /* 0x002fe40000011605 */
        /* <DEDUP_REMOVED lines=12> */
[----:B------:R-:W2:Y:S01]  /*6170*/  LDCU UR12, c[0x0][0xb20] ;  /* 0x00016400ff0c77ac */ /* 0x000ea20008000800 */
[----:B------:R-:W-:Y:S02]  /*6180*/  UIMAD.WIDE.U32 UR4, UR53, UR59, URZ ;  /* 0x0000003b350472a5 */ /* 0x000fe4000f8e00ff */
[----:B------:R-:W-:Y:S02]  /*6190*/  UIMAD.WIDE.U32 UR6, UR60, UR56, URZ ;  /* 0x000000383c0672a5 */ /* 0x000fe4000f8e00ff */
[----:B------:R-:W-:Y:S02]  /*61a0*/  UISETP.NE.AND UP0, UPT, UR58, 0x1, UPT ;  /* 0x000000013a00788c */ /* 0x000fe4000bf05270 */
[----:B------:R-:W-:Y:S02]  /*61b0*/  UIMAD.WIDE.U32 UR8, UR37, UR59, URZ ;  /* 0x0000003b250872a5 */ /* 0x000fe4000f8e00ff */
[----:B------:R-:W-:Y:S02]  /*61c0*/  UIMAD.WIDE.U32 UR10, UR38, UR56, URZ ;  /* 0x00000038260a72a5 */ /* 0x000fe4000f8e00ff */
[----:B------:R-:W-:Y:S02]  /*61d0*/  UISETP.NE.AND UP1, UPT, UR42, 0x1, UPT ;  /* 0x000000012a00788c */ /* 0x000fe4000bf25270 */
[----:B------:R-:W-:Y:S01]  /*61e0*/  UISETP.NE.AND UP2, UPT, UR45, 0x1, UPT ;  /* 0x000000012d00788c */ /* 0x000fe2000bf45270 */
[----:B------:R-:W-:Y:S02]  /*61f0*/  UMOV UR4, UR5 ;  /* 0x0000000500047c82 */ /* 0x000fe40008000000 */
[----:B--2---:R-:W-:Y:S03]  /*6200*/  USHF.R.U32.HI UR5, URZ, UR12, UR4 ;  /* 0x0000000cff057299 */ /* 0x004fe60008011604 */
[----:B------:R-:W-:Y:S02]  /*6210*/  UMOV UR4, UR7 ;  /* 0x0000000700047c82 */ /* 0x000fe40008000000 */
[----:B------:R-:W-:Y:S02]  /*6220*/  USHF.R.U32.HI UR7, URZ, UR57, UR4 ;  /* 0x00000039ff077299 */ /* 0x000fe40008011604 */
[----:B------:R-:W-:Y:S02]  /*6230*/  USEL UR4, UR53, UR5, !UP0 ;  /* 0x0000000535047287 */ /* 0x000fe4000c000000 */
[----:B------:R-:W-:Y:S01]  /*6240*/  USEL UR7, UR60, UR7, !UP1 ;  /* 0x000000073c077287 */ /* 0x000fe2000c800000 */
[----:B------:R-:W-:Y:S01]  /*6250*/  UMOV UR5, UR9 ;  /* 0x0000000900057c82 */ /* 0x000fe20008000000 */
[----:B------:R-:W-:Y:S02]  /*6260*/  UIMAD.WIDE.U32 UR8, UR4, UR40, URZ ;  /* 0x00000028040872a5 */ /* 0x000fe4000f8e00ff */
[----:B------:R-:W-:Y:S03]  /*6270*/  USHF.R.U32.HI UR6, URZ, UR12, UR5 ;  /* 0x0000000cff067299 */ /* 0x000fe60008011605 */
[----:B------:R-:W-:Y:S01]  /*6280*/  UMOV UR5, UR11 ;  /* 0x0000000b00057c82 */ /* 0x000fe20008000000 */
[----:B------:R-:W-:Y:S02]  /*6290*/  UIMAD.WIDE.U32 UR10, UR7, UR40, URZ ;  /* 0x00000028070a72a5 */ /* 0x000fe4000f8e00ff */
[----:B------:R-:W-:Y:S02]  /*62a0*/  USHF.R.U32.HI UR12, URZ, UR57, UR5 ;  /* 0x00000039ff0c7299 */ /* 0x000fe40008011605 */
[----:B------:R-:W-:Y:S01]  /*62b0*/  USEL UR6, UR37, UR6, !UP0 ;  /* 0x0000000625067287 */ /* 0x000fe2000c000000 */
[----:B------:R-:W-:Y:S02]  /*62c0*/  UMOV UR5, UR9 ;  /* 0x0000000900057c82 */ /* 0x000fe40008000000 */
[----:B------:R-:W-:Y:S01]  /*62d0*/  UMOV UR10, UR11 ;  /* 0x0000000b000a7c82 */ /* 0x000fe20008000000 */
[----:B------:R-:W-:Y:S02]  /*62e0*/  @UP2 USHF.R.U32.HI UR4, URZ, UR41, UR5 ;  /* 0x00000029ff042299 */ /* 0x000fe40008011605 */
[----:B------:R-:W-:Y:S02]  /*62f0*/  @UP2 USHF.R.U32.HI UR7, URZ, UR41, UR10 ;  /* 0x00000029ff072299 */ /* 0x000fe4000801160a */
[----:B------:R-:W-:Y:S02]  /*6300*/  UIMAD UR4, UR45, UR4, URZ ;  /* 0x000000042d0472a4 */ /* 0x000fe4000f8e02ff */
        /* <DEDUP_REMOVED lines=8> */
[----:B------:R-:W-:Y:S02]  /*6390*/  USEL UR11, UR6, UR4, !UP2 ;  /* 0x00000004060b7287 */ /* 0x000fe4000d000000 */
[----:B------:R-:W-:Y:S02]  /*63a0*/  UIADD3 UR8, UPT, UPT, -UR5, URZ, URZ ;  /* 0x000000ff05087290 */ /* 0x000fe4000fffe1ff */
[----:B------:R-:W-:Y:S01]  /*63b0*/  UIADD3 UR10, UPT, UPT, -UR11, URZ, URZ ;  /* 0x000000ff0b0a7290 */ /* 0x000fe2000fffe1ff */
[----:B------:R-:W-:Y:S01]  /*63c0*/  @!UP0 UMOV UR4, UR9 ;  /* 0x0000000900048c82 */ /* 0x000fe20008000000 */
[----:B------:R-:W-:Y:S02]  /*63d0*/  UIADD3 UR9, UPT, UPT, -UR6, URZ, URZ ;  /* 0x000000ff06097290 */ /* 0x000fe4000fffe1ff */
[----:B------:R-:W-:Y:S02]  /*63e0*/  @!UP0 USHF.R.U32.HI UR4, URZ, UR41, UR4 ;  /* 0x00000029ff048299 */ /* 0x000fe40008011604 */
[----:B------:R-:W-:Y:S02]  /*63f0*/  UIMAD UR10, UR45, UR10, UR6 ;  /* 0x0000000a2d0a72a4 */ /* 0x000fe4000f8e0206 */
[----:B------:R-:W-:Y:S04]  /*6400*/  @!UP0 USEL UR4, UR5, UR4, !UP2 ;  /* 0x0000000405048287 */ /* 0x000fe8000d000000 */
[----:B------:R-:W-:Y:S02]  /*6410*/  @!UP0 UIMAD UR10, UR7, UR10, UR4 ;  /* 0x0000000a070a82a4 */ /* 0x000fe4000f8e0204 */
[----:B------:R-:W-:Y:S02]  /*6420*/  @!UP0 UIADD3 UR11, UPT, UPT, UR11, -UR4, URZ ;  /* 0x800000040b0b8290 */ /* 0x000fe4000fffe0ff */
[----:B------:R-:W-:Y:S02]  /*6430*/  UIMAD UR7, UR42, UR8, UR38 ;  /* 0x000000082a0772a4 */ /* 0x000fe4000f8e0226 */
[----:B------:R-:W-:Y:S02]  /*6440*/  @!UP0 UIMAD UR6, UR11, UR45, UR5 ;  /* 0x0000002d0b0682a4 */ /* 0x000fe4000f8e0205 */
[----:B------:R-:W-:Y:S01]  /*6450*/  UIMAD UR4, UR58, UR9, UR37 ;  /* 0x000000093a0472a4 */ /* 0x000fe2000f8e0225 */
[----:B------:R-:W-:Y:S02]  /*6460*/  @!UP0 UMOV UR5, UR10 ;  /* 0x0000000a00058c82 */ /* 0x000fe40008000000 */
[----:B------:R-:W-:Y:S02]  /*6470*/  UIMAD UR38, UR5, UR42, UR7 ;  /* 0x0000002a052672a4 */ /* 0x000fe4000f8e0207 */
[----:B------:R-:W-:Y:S11]  /*6480*/  UIMAD UR37, UR6, UR58, UR4 ;  /* 0x0000003a062572a4 */ /* 0x000ff6000f8e0204 */
[----:B------:R-:W-:Y:S01]  /*6490*/  @!UPT UIADD3 URZ, UPT, UPT, URZ, URZ, URZ ;  /* 0x000000fffffff290 */ /* 0x000fe2000fffe0ff */
.L_x_111:
[----:B------:R-:W-:Y:S01]  /*64a0*/  UISETP.NE.AND UP0, UPT, UR39, 0x1, UPT ;  /* 0x000000012700788c */ /* 0x000fe2000bf05270 */
[----:B------:R-:W-:Y:S01]  /*64b0*/  LOP3.LUT P0, RZ, R60, 0x1b0, RZ, 0xc0, !PT ;  /* 0x000001b03cff7812 */ /* 0x000fe2000780c0ff */
[----:B------:R-:W-:Y:S01]  /*64c0*/  USHF.L.U32 UR50, UR20, 0x6, URZ ;  /* 0x0000000614327899 */ /* 0x000fe200080006ff */
[----:B------:R-:W-:Y:S01]  /*64d0*/  BSSY.RECONVERGENT B6, `(.L_x_112) ;  /* 0x0000034000067945 */ /* 0x000fe20003800200 */
[----:B------:R-:W-:Y:S01]  /*64e0*/  USHF.L.U32 UR49, UR24, 0x7, URZ ;  /* 0x0000000718317899 */ /* 0x000fe200080006ff */
[----:B------:R-:W-:Y:S06]  /*64f0*/  IADD3 R62, PT, PT, R62, 0x1, RZ ;  /* 0x000000013e3e7810 */ /* 0x000fec0007ffe0ff */
[----:B------:R-:W2:Y:S01]  /*6500*/  @!UP0 LDCU.128 UR12, c[0x0][0xb10] ;  /* 0x00016200ff0c87ac */ /* 0x000ea20008000c00 */
[----:B------:R-:W3:Y:S01]  /*6510*/  @!UP0 LDCU UR5, c[0x0][0xb0c] ;  /* 0x00016180ff0587ac */ /* 0x000ee20008000800 */
[----:B------:R-:W4:Y:S01]  /*6520*/  @!UP0 LDCU UR10, c[0x0][0xb20] ;  /* 0x00016400ff0a87ac */ /* 0x000f220008000800 */
[----:B--2---:R-:W-:Y:S02]  /*6530*/  UIMAD.WIDE.U32 UR8, UR38, UR12, URZ ;  /* 0x0000000c260872a5 */ /* 0x004fe4000f8e00ff */
[----:B------:R-:W-:Y:S02]  /*6540*/  UIMAD.WIDE.U32 UR6, UR37, UR15, URZ ;  /* 0x0000000f250672a5 */ /* 0x000fe4000f8e00ff */
[----:B------:R-:W-:Y:S03]  /*6550*/  @!UP0 UISETP.NE.AND UP1, UPT, UR14, 0x1, UPT ;  /* 0x000000010e00888c */ /* 0x000fe6000bf25270 */
[----:B------:R-:W-:Y:S01]  /*6560*/  @!UP0 UMOV UR4, UR9 ;  /* 0x0000000900048c82 */ /* 0x000fe20008000000 */
[----:B---3--:R-:W-:Y:S02]  /*6570*/  @!UP0 UISETP.NE.AND UP2, UPT, UR5, 0x1, UPT ;  /* 0x000000010500888c */ /* 0x008fe4000bf45270 */
[----:B------:R-:W-:Y:S01]  /*6580*/  @!UP0 USHF.R.U32.HI UR4, URZ, UR13, UR4 ;  /* 0x0000000dff048299 */ /* 0x000fe20008011604 */
[----:B------:R-:W-:Y:S02]  /*6590*/  @!UP0 UMOV UR6, UR7 ;  /* 0x0000000700068c82 */ /* 0x000fe40008000000 */
[----:B----4-:R-:W-:Y:S02]  /*65a0*/  @!UP0 USHF.R.U32.HI UR6, URZ, UR10, UR6 ;  /* 0x0000000aff068299 */ /* 0x010fe40008011606 */
[----:B------:R-:W-:Y:S02]  /*65b0*/  @!UP0 USEL UR7, UR38, UR4, !UP2 ;  /* 0x0000000426078287 */ /* 0x000fe4000d000000 */
[----:B------:R-:W-:Y:S04]  /*65c0*/  @!UP0 USEL UR6, UR37, UR6, !UP1 ;  /* 0x0000000625068287 */ /* 0x000fe8000c800000 */
[----:B------:R-:W-:Y:S02]  /*65d0*/  @!UP0 UIADD3 UR4, UPT, UPT, -UR7, UR6, URZ ;  /* 0x0000000607048290 */ /* 0x000fe4000fffe1ff */
[----:B------:R-:W-:Y:S02]  /*65e0*/  @!UP0 UIADD3 UR6, UPT, UPT, UR7, -UR6, URZ ;  /* 0x8000000607068290 */ /* 0x000fe4000fffe0ff */
[----:B------:R-:W-:Y:S02]  /*65f0*/  @!UP0 UIMAD UR38, UR4, UR5, UR38 ;  /* 0x00000005042682a4 */ /* 0x000fe4000f8e0226 */
[----:B------:R-:W-:Y:S01]  /*6600*/  @!UP0 UIMAD UR37, UR6, UR14, UR37 ;  /* 0x0000000e062582a4 */ /* 0x000fe2000f8e0225 */
[----:B------:R-:W-:Y:S11]  /*6610*/  @!P0 BRA `(.L_x_113) ;  /* 0x00000000007c8947 */ /* 0x000ff60003800000 */
[----:B------:R-:W2:Y:S01]  /*6620*/  LDCU.64 UR8, c[0x4][0x80] ;  /* 0x01001000ff0877ac */ /* 0x000ea20008000a00 */
[----:B------:R-:W-:Y:S01]  /*6630*/  MOV R2, 0x0 ;  /* 0x0000000000027802 */ /* 0x000fe20000000f00 */
[----:B------:R-:W-:Y:S02]  /*6640*/  HFMA2 R12, -RZ, RZ, 0, 5.9604644775390625e-08 ;  /* 0x00000001ff0c7431 */ /* 0x000fe400000001ff */
[----:B------:R-:W-:Y:S01]  /*6650*/  IMAD.MOV.U32 R8, RZ, RZ, 0x70 ;  /* 0x00000070ff087424 */ /* 0x000fe200078e00ff */
[----:B------:R3:W4:Y:S01]  /*6660*/  LDC.64 R14, c[0x4][R2] ;  /* 0x01000000020e7b82 */ /* 0x0007220000000a00 */
[----:B------:R-:W1:Y:S01]  /*6670*/  LDCU.64 UR6, c[0x4][0x88] ;  /* 0x01001100ff0677ac */ /* 0x000e620008000a00 */
[----:B------:R-:W-:Y:S01]  /*6680*/  IMAD.MOV.U32 R13, RZ, RZ, RZ ;  /* 0x000000ffff0d7224 */ /* 0x000fe200078e00ff */
[----:B------:R-:W1:Y:S01]  /*6690*/  LDCU.64 UR4, c[0x4][0x8] ;  /* 0x01000100ff0477ac */ /* 0x000e620008000a00 */
[----:B--2---:R-:W-:Y:S01]  /*66a0*/  MOV R5, UR9 ;  /* 0x0000000900057c02 */ /* 0x004fe20008000f00 */
[----:B------:R-:W-:Y:S01]  /*66b0*/  IMAD.U32 R4, RZ, RZ, UR8 ;  /* 0x00000008ff047e24 */ /* 0x000fe2000f8e00ff */
[----:B-1----:R-:W-:Y:S01]  /*66c0*/  MOV R7, UR7 ;  /* 0x0000000700077c02 */ /* 0x002fe20008000f00 */
[----:B------:R-:W-:Y:S01]  /*66d0*/  IMAD.U32 R6, RZ, RZ, UR6 ;  /* 0x00000006ff067e24 */ /* 0x000fe2000f8e00ff */
[----:B------:R-:W-:Y:S01]  /*66e0*/  MOV R11, UR5 ;  /* 0x00000005000b7c02 */ /* 0x000fe20008000f00 */
[----:B------:R-:W-:Y:S02]  /*66f0*/  IMAD.U32 R10, RZ, RZ, UR4 ;  /* 0x00000004ff0a7e24 */ /* 0x000fe4000f8e00ff */
[----:B------:R-:W-:Y:S07]  /*6700*/  LEPC R20, `(.L_x_114) ;  /* 0x000000001014794e */ /* 0x000fee0000000000 */
[----:B---345:R-:W-:Y:S05]  /*6710*/  CALL.ABS.NOINC R14 ;  /* 0x000000000e007343 */ /* 0x038fea0003c00000 */
.L_x_114:
[----:B------:R-:W1:Y:S01]  /*6720*/  LDCU.64 UR8, c[0x4][0x80] ;  /* 0x01001000ff0877ac */ /* 0x000e620008000a00 */
[----:B------:R-:W2:Y:S01]  /*6730*/  LDC.64 R2, c[0x4][R2] ;  /* 0x0100000002027b82 */ /* 0x000ea20000000a00 */
[----:B------:R-:W-:Y:S02]  /*6740*/  HFMA2 R12, -RZ, RZ, 0, 5.9604644775390625e-08 ;  /* 0x00000001ff0c7431 */ /* 0x000fe400000001ff */
[----:B------:R-:W-:Y:S02]  /*6750*/  IMAD.MOV.U32 R8, RZ, RZ, 0x70 ;  /* 0x00000070ff087424 */ /* 0x000fe400078e00ff */
[----:B------:R-:W-:Y:S01]  /*6760*/  IMAD.MOV.U32 R13, RZ, RZ, RZ ;  /* 0x000000ffff0d7224 */ /* 0x000fe200078e00ff */
[----:B------:R-:W3:Y:S01]  /*6770*/  LDCU.64 UR6, c[0x4][0x88] ;  /* 0x01001100ff0677ac */ /* 0x000ee20008000a00 */
[----:B------:R-:W4:Y:S01]  /*6780*/  LDCU.64 UR4, c[0x4][0x8] ;  /* 0x01000100ff0477ac */ /* 0x000f220008000a00 */
[----:B-1----:R-:W-:Y:S02]  /*6790*/  MOV R4, UR8 ;  /* 0x0000000800047c02 */ /* 0x002fe40008000f00 */
[----:B------:R-:W-:Y:S02]  /*67a0*/  MOV R5, UR9 ;  /* 0x0000000900057c02 */ /* 0x000fe40008000f00 */
[----:B---3--:R-:W-:Y:S01]  /*67b0*/  MOV R7, UR7 ;  /* 0x0000000700077c02 */ /* 0x008fe20008000f00 */
[----:B------:R-:W-:Y:S01]  /*67c0*/  IMAD.U32 R6, RZ, RZ, UR6 ;  /* 0x00000006ff067e24 */ /* 0x000fe2000f8e00ff */
[----:B----4-:R-:W-:Y:S01]  /*67d0*/  MOV R11, UR5 ;  /* 0x00000005000b7c02 */ /* 0x010fe20008000f00 */
[----:B------:R-:W-:Y:S02]  /*67e0*/  IMAD.U32 R10, RZ, RZ, UR4 ;  /* 0x00000004ff0a7e24 */ /* 0x000fe4000f8e00ff */
[----:B------:R-:W-:Y:S07]  /*67f0*/  LEPC R20, `(.L_x_113) ;  /* 0x000000001014794e */ /* 0x000fee0000000000 */
[----:B--2---:R-:W-:Y:S05]  /*6800*/  CALL.ABS.NOINC R2 ;  /* 0x0000000002007343 */ /* 0x004fea0003c00000 */
.L_x_113:
[----:B------:R-:W-:Y:S05]  /*6810*/  BSYNC.RECONVERGENT B6 ;  /* 0x0000000000067941 */ /* 0x000fea0003800200 */
.L_x_112:
[----:B------:R-:W-:Y:S02]  /*6820*/  R2UR UR6, R59 ;  /* 0x000000003b0672ca */ /* 0x000fe400000e0000 */
[----:B------:R-:W-:Y:S02]  /*6830*/  R2UR UR5, R73 ;  /* 0x00000000490572ca */ /* 0x000fe400000e0000 */
[----:B------:R-:W-:Y:S02]  /*6840*/  R2UR UR4, R72 ;  /* 0x00000000480472ca */ /* 0x000fe400000e0000 */
[----:B------:R-:W-:Y:S02]  /*6850*/  ISETP.NE.U32.AND P4, PT, R54, RZ, PT ;  /* 0x000000ff3600720c */ /* 0x000fe40003f85070 */
[----:B------:R-:W-:Y:S02]  /*6860*/  ISETP.NE.U32.AND P2, PT, RZ, UR54, PT ;  /* 0x00000036ff007c0c */ /* 0x000fe4000bf45070 */
[----:B------:R-:W-:Y:S02]  /*6870*/  ISETP.NE.AND.EX P4, PT, R55, RZ, PT, P4 ;  /* 0x000000ff3700720c */ /* 0x000fe40003f85340 */
[----:B------:R-:W-:Y:S01]  /*6880*/  ISETP.NE.AND.EX P2, PT, RZ, UR55, PT, P2 ;  /* 0x00000037ff007c0c */ /* 0x000fe2000bf45320 */
[----:B------:R-:W-:Y:S02]  /*6890*/  UISETP.NE.AND UP2, UPT, UR6, URZ, UPT ;  /* 0x000000ff0600728c */ /* 0x000fe4000bf45270 */
[----:B------:R-:W-:Y:S04]  /*68a0*/  UISETP.NE.U32.AND UP0, UPT, UR5, URZ, UPT ;  /* 0x000000ff0500728c */ /* 0x000fe8000bf05070 */
[----:B------:R-:W-:Y:S01]  /*68b0*/  UISETP.NE.AND.EX UP1, UPT, UR4, URZ, UPT, UP0 ;  /* 0x000000ff0400728c */ /* 0x000fe2000bf25300 */
[----:B------:R-:W-:Y:S01]  /*68c0*/  PLOP3.LUT P1, PT, PT, PT, UP2, 0x80, 0x8 ;  /* 0x000000000008781c */ /* 0x000fe20003f2f028 */
[----:B------:R-:W-:Y:S03]  /*68d0*/  UPLOP3.LUT UP0, UPT, UPT, UPT, UPT, 0x40, 0x4 ;  /* 0x000000000004789c */ /* 0x000fe60003f0e870 */
[----:B------:R-:W-:Y:S06]  /*68e0*/  @UP2 UPLOP3.LUT UP0, UPT, UPT, UPT, UP1, 0x80, 0x8 ;  /* 0x000000000008289c */ /* 0x000fec0003f0f010 */
[----:B------:R-:W-:Y:S01]  /*68f0*/  PLOP3.LUT P0, PT, PT, PT, UP0, 0x80, 0x8 ;  /* 0x000000000008781c */ /* 0x000fe20003f0f008 */
[----:B------:R-:W-:Y:S01]  /*6900*/  @!UPT UIADD3 URZ, UPT, UPT, URZ, URZ, URZ ;  /* 0x000000fffffff290 */ /* 0x000fe2000fffe0ff */
[----:B------:R-:W-:Y:S11]  /*6910*/  BRA.U !UP1, `(.L_x_115) ;  /* 0x0000000109407547 */ /* 0x000ff6000b800000 */
[----:B------:R-:W-:Y:S01]  /*6920*/  UISETP.NE.U32.AND UP0, UPT, UR54, URZ, UPT ;  /* 0x000000ff3600728c */ /* 0x000fe2000bf05070 */
[----:B------:R-:W-:Y:S01]  /*6930*/  R2UR UR6, R73 ;  /* 0x00000000490672ca */ /* 0x000fe200000e0000 */
[----:B------:R-:W2:Y:S01]  /*6940*/  LDCU.64 UR8, c[0x0][0x358] ;  /* 0x00006b00ff0877ac */ /* 0x000ea20008000a00 */
[----:B------:R-:W-:Y:S02]  /*6950*/  HFMA2 R56, -RZ, RZ, 0, 5.9604644775390625e-08 ;  /* 0x00000001ff387431 */ /* 0x000fe400000001ff */
[----:B-1----:R-:W-:Y:S01]  /*6960*/  IMAD.MOV.U32 R0, RZ, RZ, 0x1 ;  /* 0x00000001ff007424 */ /* 0x002fe200078e00ff */
[----:B------:R-:W-:Y:S06]  /*6970*/  UISETP.NE.AND.EX UP0, UPT, UR55, URZ, UPT, UP0 ;  /* 0x000000ff3700728c */ /* 0x000fec000bf05300 */
[----:B------:R-:W-:Y:S05]  /*6980*/  PLOP3.LUT P3, PT, PT, PT, UP0, 0x80, 0x8 ;  /* 0x000000000008781c */ /* 0x000fea0003f6f008 */
[----:B------:R-:W1:Y:S01]  /*6990*/  @UP0 LDCU.64 UR4, c[0x0][0x888] ;  /* 0x00011100ff0407ac */ /* 0x000e620008000a00 */
[----:B------:R-:W-:Y:S07]  /*69a0*/  @UP0 UIMAD UR6, UR36, UR6, URZ ;  /* 0x00000006240602a4 */ /* 0x000fee000f8e02ff */
[----:B------:R-:W-:Y:S01]  /*69b0*/  @!P3 PRMT R56, R0, 0x7610, R56 ;  /* 0x000076100038b816 */ /* 0x000fe20000000038 */
[----:B-1----:R-:W-:Y:S06]  /*69c0*/  @UP0 UIMAD.WIDE UR4, UR6, 0x4, UR4 ;  /* 0x00000004060408a5 */ /* 0x002fec000f8e0204 */
[----:B------:R-:W-:Y:S02]  /*69d0*/  IMAD.U32 R2, RZ, RZ, UR4 ;  /* 0x00000004ff027e24 */ /* 0x000fe4000f8e00ff */
[----:B------:R-:W-:Y:S03]  /*69e0*/  IMAD.U32 R3, RZ, RZ, UR5 ;  /* 0x00000005ff037e24 */ /* 0x000fe6000f8e00ff */
[----:B------:R-:W1:Y:S02]  /*69f0*/  @!UP0 LDCU UR4, c[0x0][0x880] ;  /* 0x00011000ff0487ac */ /* 0x000e640008000800 */
[----:B--2--5:R2:W5:Y:S02]  /*6a00*/  @P3 LDG.E R27, desc[UR8][R2.64] ;  /* 0x00000008021b3981 */ /* 0x024564000c1e1900 */
[----:B-12---:R-:W-:Y:S02]  /*6a10*/  @!P3 MOV R27, UR4 ;  /* 0x00000004001bbc02 */ /* 0x006fe40008000f00 */
.L_x_115:
[----:B------:R-:W-:Y:S05]  /*6a20*/  @!P4 BRA `(.L_x_116) ;  /* 0x000000000024c947 */ /* 0x000fea0003800000 */
[----:B------:R-:W-:Y:S01]  /*6a30*/  ISETP.NE.U32.AND P3, PT, R52, RZ, PT ;  /* 0x000000ff3400720c */ /* 0x000fe20003f65070 */
[----:B------:R-:W2:Y:S03]  /*6a40*/  LDCU.64 UR4, c[0x0][0x358] ;  /* 0x00006b00ff0477ac */ /* 0x000ea60008000a00 */
[----:B------:R-:W-:Y:S11]  /*6a50*/  ISETP.NE.AND.EX P3, PT, R53, RZ, PT, P3 ;  /* 0x000000ff3500720c */ /* 0x000ff60003f65330 */
[----:B------:R-:W-:Y:S02]  /*6a60*/  @!UPT UIADD3 URZ, UPT, UPT, URZ, URZ, URZ ;  /* 0x000000fffffff290 */ /* 0x000fe4000fffe0ff */
[----:B------:R-:W3:Y:S01]  /*6a70*/  @P3 LDC.64 R2, c[0x0][0x8a8] ;  /* 0x00022a00ff023b82 */ /* 0x000ee20000000a00 */
[----:B-1----:R-:W-:Y:S04]  /*6a80*/  @P3 IMAD R0, R54, UR36, RZ ;  /* 0x0000002436003c24 */ /* 0x002fe8000f8e02ff */
[----:B---3--:R-:W-:Y:S05]  /*6a90*/  @P3 IMAD.WIDE R2, R0, 0x4, R2 ;  /* 0x0000000400023825 */ /* 0x008fea00078e0202 */
[----:B--2--5:R2:W5:Y:S02]  /*6aa0*/  @P3 LDG.E R24, desc[UR4][R2.64] ;  /* 0x0000000402183981 */ /* 0x024564000c1e1900 */
[----:B--2---:R-:W3:Y:S02]  /*6ab0*/  @!P3 LDC R24, c[0x0][0x8a0] ;  /* 0x00022800ff18bb82 */ /* 0x004ee40000000800 */
.L_x_116:
[----:B-----5:R-:W-:Y:S01]  /*6ac0*/  FSETP.NEU.AND P3, PT, R27, RZ, PT ;  /* 0x000000ff1b00720b */ /* 0x020fe20003f6d000 */
[----:B------:R-:W-:Y:S01]  /*6ad0*/  BSSY B1, `(.L_x_117) ;  /* 0x0000039000017945 */ /* 0x000fe20003800000 */
[----:B------:R-:W-:Y:S01]  /*6ae0*/  SEL R3, RZ, 0xffffffff, P2 ;  /* 0xffffffffff037807 */ /* 0x000fe20001000000 */
[----:B------:R-:W-:Y:S01]  /*6af0*/  IMAD.MOV.U32 R35, RZ, RZ, 0x1 ;  /* 0x00000001ff237424 */ /* 0x000fe200078e00ff */
[----:B------:R-:W-:Y:S01]  /*6b00*/  @P1 LOP3.LUT P2, RZ, R56, 0xff, RZ, 0xc0, !PT ;  /* 0x000000ff38ff1812 */ /* 0x000fe2000784c0ff */
[----:B------:R-:W-:Y:S01]  /*6b10*/  IMAD R25, R22, 0x40, R23 ;  /* 0x0000004016197824 */ /* 0x000fe200078e0217 */
[----:B------:R-:W-:Y:S01]  /*6b20*/  @P1 SEL R2, RZ, 0xffffffff, P3 ;  /* 0xffffffffff021807 */ /* 0x000fe20001800000 */
[----:B------:R-:W-:Y:S01]  /*6b30*/  IMAD R63, R70, -0x10, R68 ;  /* 0xfffffff0463f7824 */ /* 0x000fe200078e0244 */
[----:B------:R-:W-:Y:S01]  /*6b40*/  LOP3.LUT R66, R66, 0x1, RZ, 0x3c, !PT ;  /* 0x0000000142427812 */ /* 0x000fe200078e3cff */
[----:B------:R-:W-:Y:S01]  /*6b50*/  IMAD.MOV.U32 R34, RZ, RZ, RZ ;  /* 0x000000ffff227224 */ /* 0x000fe200078e00ff */
[----:B------:R-:W-:Y:S02]  /*6b60*/  @P0 SEL R2, R3, R2, !P2 ;  /* 0x0000000203020207 */ /* 0x000fe40005000000 */
[----:B------:R-:W-:Y:S02]  /*6b70*/  CS2R R38, SRZ ;  /* 0x0000000000267805 */ /* 0x000fe4000001ff00 */
[----:B------:R-:W-:Y:S02]  /*6b80*/  LEA R75, R22, UR43, 0x3 ;  /* 0x0000002b164b7c11 */ /* 0x000fe4000f8e18ff */
[----:B------:R-:W-:Y:S02]  /*6b90*/  CS2R R36, SRZ ;  /* 0x0000000000247805 */ /* 0x000fe4000001ff00 */
[----:B------:R-:W-:Y:S02]  /*6ba0*/  @P1 LOP3.LUT R2, R2, 0x1, RZ, 0xc0, !PT ;  /* 0x0000000102021812 */ /* 0x000fe400078ec0ff */
[----:B------:R-:W-:Y:S02]  /*6bb0*/  CS2R R42, SRZ ;  /* 0x00000000002a7805 */ /* 0x000fe4000001ff00 */
[----:B-1----:R-:W-:Y:S02]  /*6bc0*/  SHF.L.U32 R0, R65, 0x1f, RZ ;  /* 0x0000001f41007819 */ /* 0x002fe400000006ff */
[----:B------:R-:W-:Y:S02]  /*6bd0*/  CS2R R40, SRZ ;  /* 0x0000000000287805 */ /* 0x000fe4000001ff00 */
[----:B------:R-:W-:Y:S02]  /*6be0*/  ISETP.NE.U32.OR P5, PT, R2, 0x1, !P1 ;  /* 0x000000010200780c */ /* 0x000fe40004fa5470 */
[----:B------:R-:W-:Y:S02]  /*6bf0*/  CS2R R46, SRZ ;  /* 0x00000000002e7805 */ /* 0x000fe4000001ff00 */
[----:B------:R-:W-:Y:S02]  /*6c00*/  PLOP3.LUT P2, PT, PT, PT, UP1, 0x80, 0x8 ;  /* 0x000000000008781c */ /* 0x000fe40003f4f018 */
[----:B------:R-:W-:Y:S02]  /*6c10*/  CS2R R44, SRZ ;  /* 0x00000000002c7805 */ /* 0x000fe4000001ff00 */
[----:B------:R-:W-:Y:S02]  /*6c20*/  LOP3.LUT P4, R61, R56, 0xff, RZ, 0xc0, !PT ;  /* 0x000000ff383d7812 */ /* 0x000fe4000788c0ff */
[----:B------:R-:W-:Y:S02]  /*6c30*/  CS2R R50, SRZ ;  /* 0x0000000000327805 */ /* 0x000fe4000001ff00 */
[----:B------:R-:W-:Y:S02]  /*6c40*/  SEL R2, RZ, 0xffffffff, P3 ;  /* 0xffffffffff027807 */ /* 0x000fe40001800000 */
[----:B------:R-:W-:Y:S02]  /*6c50*/  CS2R R48, SRZ ;  /* 0x0000000000307805 */ /* 0x000fe4000001ff00 */
[----:B------:R-:W-:Y:S02]  /*6c60*/  P2R R74, PR, RZ, 0x20 ;  /* 0x00000020ff4a7803 */ /* 0x000fe40000000000 */
[----:B------:R-:W-:Y:S02]  /*6c70*/  @P5 SHF.L.U32 R4, R66, 0x1f, RZ ;  /* 0x0000001f42045819 */ /* 0x000fe400000006ff */
[----:B------:R-:W-:Y:S02]  /*6c80*/  @P2 SEL R2, R3, R2, !P4 ;  /* 0x0000000203022207 */ /* 0x000fe40006000000 */
[----:B------:R-:W1:Y:S02]  /*6c90*/  @P5 SYNCS.PHASECHK.TRANS64.TRYWAIT P1, [UR43+0xc0], R4 ;  /* 0x0000c004ff0055a7 */ /* 0x000e64000802112b */
[----:B------:R-:W-:Y:S04]  /*6ca0*/  LOP3.LUT R2, R2, 0x1, RZ, 0xc0, !PT ;  /* 0x0000000102027812 */ /* 0x000fe800078ec0ff */
[----:B------:R-:W-:Y:S04]  /*6cb0*/  ISETP.NE.U32.AND P2, PT, R2, 0x1, PT ;  /* 0x000000010200780c */ /* 0x000fe80003f45070 */
[----:B------:R-:W-:Y:S01]  /*6cc0*/  P2R R76, PR, RZ, 0x4 ;  /* 0x00000004ff4c7803 */ /* 0x000fe20000000000 */
[----:B------:R2:W4:Y:S01]  /*6cd0*/  SYNCS.PHASECHK.TRANS64.TRYWAIT P0, [R75+URZ+0x130], R0 ;  /* 0x000130004b0075a7 */ /* 0x00052200080011ff */
[----:B-1----:R-:W-:Y:S01]  /*6ce0*/  @P5 SEL R35, RZ, 0x1, !P1 ;  /* 0x00000001ff235807 */ /* 0x002fe20004800000 */
[----:B--2---:R-:W-:Y:S06]  /*6cf0*/  @!P5 BRA `(.L_x_118) ;  /* 0x000000000058d947 */ /* 0x004fec0003800000 */
[----:B------:R-:W-:Y:S01]  /*6d00*/  IMAD.MOV.U32 R39, RZ, RZ, RZ ;  /* 0x000000ffff277224 */ /* 0x000fe200078e00ff */
[----:B------:R-:W-:Y:S01]  /*6d10*/  ISETP.NE.AND P1, PT, R35, RZ, PT ;  /* 0x000000ff2300720c */ /* 0x000fe20003f25270 */
[----:B------:R-:W-:Y:S01]  /*6d20*/  BSSY B0, `(.L_x_119) ;  /* 0x000000c000007945 */ /* 0x000fe20003800000 */
[----:B------:R-:W-:Y:S02]  /*6d30*/  CS2R R50, SRZ ;  /* 0x0000000000327805 */ /* 0x000fe4000001ff00 */
[----:B------:R-:W-:Y:S02]  /*6d40*/  CS2R R48, SRZ ;  /* 0x0000000000307805 */ /* 0x000fe4000001ff00 */
[----:B------:R-:W-:Y:S02]  /*6d50*/  CS2R R46, SRZ ;  /* 0x00000000002e7805 */ /* 0x000fe4000001ff00 */
[----:B------:R-:W-:Y:S02]  /*6d60*/  CS2R R44, SRZ ;  /* 0x00000000002c7805 */ /* 0x000fe4000001ff00 */
[----:B------:R-:W-:Y:S02]  /*6d70*/  CS2R R42, SRZ ;  /* 0x00000000002a7805 */ /* 0x000fe4000001ff00 */
[----:B------:R-:W-:Y:S02]  /*6d80*/  CS2R R40, SRZ ;  /* 0x0000000000287805 */ /* 0x000fe4000001ff00 */
[----:B------:R-:W-:Y:S01]  /*6d90*/  CS2R R36, SRZ ;  /* 0x0000000000247805 */ /* 0x000fe2000001ff00 */
[----:B------:R-:W-:Y:S06]  /*6da0*/  @P1 BRA `(.L_x_120) ;  /* 0x00000000000c1947 */ /* 0x000fec0003800000 */
[----:B------:R-:W-:Y:S04]  /*6db0*/  SHF.L.U32 R3, R66, 0x1f, RZ ;  /* 0x0000001f42037819 */ /* 0x000fe800000006ff */
[----:B------:R-:W1:Y:S02]  /*6dc0*/  SYNCS.PHASECHK.TRANS64.TRYWAIT P1, [UR43+0xc0], R3 ;  /* 0x0000c003ff0075a7 */ /* 0x000e64000802112b */
[----:B-1----:R-:W-:Y:S05]  /*6dd0*/  @!P1 BRA `(.L_x_121) ;  /* 0x0000003400d89947 */ /* 0x002fea0003800000 */
.L_x_120:
[----:B------:R-:W-:Y:S05]  /*6de0*/  BSYNC B0 ;  /* 0x0000000000007941 */ /* 0x000fea0003800000 */
.L_x_119:
[----:B------:R-:W-:Y:S01]  /*6df0*/  ISETP.NE.AND P1, PT, R76, RZ, PT ;  /* 0x000000ff4c00720c */ /* 0x000fe20003f25270 */
[----:B------:R-:W-:Y:S11]  /*6e00*/  HFMA2 R34, -RZ, RZ, 0, 5.9604644775390625e-08 ;  /* 0x00000001ff227431 */ /* 0x000ff600000001ff */
[----:B------:R-:W-:Y:S01]  /*6e10*/  @!UPT UIADD3 URZ, UPT, UPT, URZ, URZ, URZ ;  /* 0x000000fffffff290 */ /* 0x000fe2000fffe0ff */
[----:B------:R2:W1:Y:S04]  /*6e20*/  @P1 LDS.128 R48, [R69] ;  /* 0x0000000045301984 */ /* 0x0004680000000c00 */
[----:B------:R2:W1:Y:S04]  /*6e30*/  @P1 LDS.128 R44, [R68+0x10] ;  /* 0x00001000442c1984 */ /* 0x0004680000000c00 */
[----:B------:R2:W1:Y:S04]  /*6e40*/  @P1 LDS.128 R40, [R67+0x20] ;  /* 0x0000200043281984 */ /* 0x0004680000000c00 */
[----:B------:R2:W1:Y:S02]  /*6e50*/  @P1 LDS.128 R36, [R63+0x30] ;  /* 0x000030003f241984 */ /* 0x0004640000000c00 */
.L_x_118:
[----:B------:R-:W-:Y:S05]  /*6e60*/  BSYNC B1 ;  /* 0x0000000000017941 */ /* 0x000fea0003800000 */
.L_x_117:
[----:B-1----:R-:W-:Y:S04]  /*6e70*/  SHF.R.U32.HI R2, RZ, 0x15, R25 ;  /* 0x00000015ff027819 */ /* 0x002fe80000011619 */
[----:B------:R-:W-:Y:S01]  /*6e80*/  LOP3.LUT P1, RZ, R2, 0x3, R57, 0x48, !PT ;  /* 0x0000000302ff7812 */ /* 0x000fe20007824839 */
[----:B------:R-:W-:Y:S01]  /*6e90*/  @!UPT UIADD3 URZ, UPT, UPT, URZ, URZ, URZ ;  /* 0x000000fffffff290 */ /* 0x000fe2000fffe0ff */
[----:B----4-:R-:W-:Y:S11]  /*6ea0*/  @P0 BRA `(.L_x_122) ;  /* 0x0000000000080947 */ /* 0x010ff60003800000 */
[----:B------:R-:W1:Y:S02]  /*6eb0*/  SYNCS.PHASECHK.TRANS64.TRYWAIT P0, [R75+URZ+0x130], R0 ;  /* 0x000130004b0075a7 */ /* 0x000e6400080011ff */
[----:B-1----:R-:W-:Y:S05]  /*6ec0*/  @!P0 BRA `(.L_x_123) ;  /* 0x0000003400b48947 */ /* 0x002fea0003800000 */
.L_x_122:
[----:B------:R-:W-:Y:S05]  /*6ed0*/  @!P1 BRA `(.L_x_124) ;  /* 0x0000000000409947 */ /* 0x000fea0003800000 */
[----:B------:R-:W4:Y:S01]  /*6ee0*/  LDCU.64 UR8, c[0x4][0x70] ;  /* 0x01000e00ff0877ac */ /* 0x000f220008000a00 */
[----:B------:R-:W-:Y:S01]  /*6ef0*/  MOV R3, 0x0 ;  /* 0x0000000000037802 */ /* 0x000fe20000000f00 */
[----:B------:R-:W-:Y:S02]  /*6f00*/  HFMA2 R12, -RZ, RZ, 0, 5.9604644775390625e-08 ;  /* 0x00000001ff0c7431 */ /* 0x000fe400000001ff */
[----:B------:R-:W-:Y:S02]  /*6f10*/  IMAD.MOV.U32 R8, RZ, RZ, 0x192 ;  /* 0x00000192ff087424 */ /* 0x000fe400078e00ff */
[----:B------:R-:W-:Y:S01]  /*6f20*/  IMAD.MOV.U32 R13, RZ, RZ, RZ ;  /* 0x000000ffff0d7224 */ /* 0x000fe200078e00ff */
[----:B------:R-:W5:Y:S01]  /*6f30*/  LDCU.64 UR6, c[0x4][0x78] ;  /* 0x01000f00ff0677ac */ /* 0x000f620008000a00 */
[----:B------:R-:W1:Y:S01]  /*6f40*/  LDC.64 R2, c[0x4][R3] ;  /* 0x0100000003027b82 */ /* 0x000e620000000a00 */
[----:B------:R-:W2:Y:S01]  /*6f50*/  LDCU.64 UR4, c[0x4][0x10] ;  /* 0x01000200ff0477ac */ /* 0x000ea20008000a00 */
[----:B----4-:R-:W-:Y:S01]  /*6f60*/  MOV R5, UR9 ;  /* 0x0000000900057c02 */ /* 0x010fe20008000f00 */
[----:B------:R-:W-:Y:S01]  /*6f70*/  IMAD.U32 R4, RZ, RZ, UR8 ;  /* 0x00000008ff047e24 */ /* 0x000fe2000f8e00ff */
[----:B-----5:R-:W-:Y:S01]  /*6f80*/  MOV R7, UR7 ;  /* 0x0000000700077c02 */ /* 0x020fe20008000f00 */
[----:B------:R-:W-:Y:S01]  /*6f90*/  IMAD.U32 R6, RZ, RZ, UR6 ;  /* 0x00000006ff067e24 */ /* 0x000fe2000f8e00ff */
[----:B--2---:R-:W-:Y:S01]  /*6fa0*/  MOV R11, UR5 ;  /* 0x00000005000b7c02 */ /* 0x004fe20008000f00 */
[----:B------:R-:W-:Y:S02]  /*6fb0*/  IMAD.U32 R10, RZ, RZ, UR4 ;  /* 0x00000004ff0a7e24 */ /* 0x000fe4000f8e00ff */
[----:B------:R-:W-:Y:S07]  /*6fc0*/  LEPC R20, `(.L_x_124) ;  /* 0x000000001014794e */ /* 0x000fee0000000000 */
[----:B-1-3--:R-:W-:Y:S05]  /*6fd0*/  CALL.ABS.NOINC R2 ;  /* 0x0000000002007343 */ /* 0x00afea0003c00000 */
.L_x_124:
[----:B------:R-:W-:Y:S01]  /*6fe0*/  LOP3.LUT R20, R48, 0xffffe000, RZ, 0xc0, !PT ;  /* 0xffffe00030147812 */ /* 0x000fe200078ec0ff */
[----:B------:R-:W-:Y:S05]  /*6ff0*/  WARPSYNC.ALL ;  /* 0x0000000000007948 */ /* 0x000fea0003800000 */
[----:B------:R-:W-:Y:S01]  /*7000*/  R2UR UR4, R25 ;  /* 0x00000000190472ca */ /* 0x000fe200000e0000 */
[----:B------:R-:W-:Y:S01]  /*7010*/  BSSY.RECONVERGENT B0, `(.L_x_125) ;  /* 0x000005d000007945 */ /* 0x000fe20003800200 */
[----:B------:R-:W-:Y:S02]  /*7020*/  LOP3.LUT R21, R49, 0xffffe000, RZ, 0xc0, !PT ;  /* 0xffffe00031157812 */ /* 0x000fe400078ec0ff */
[----:B------:R-:W-:Y:S02]  /*7030*/  LOP3.LUT R26, R50, 0xffffe000, RZ, 0xc0, !PT ;  /* 0xffffe000321a7812 */ /* 0x000fe400078ec0ff */
[----:B------:R-:W-:Y:S02]  /*7040*/  LOP3.LUT R33, R44, 0xffffe000, RZ, 0xc0, !PT ;  /* 0xffffe0002c217812 */ /* 0x000fe400078ec0ff */
[----:B------:R-:W-:Y:S05]  /*7050*/  ISETP.NE.AND P0, PT, R71, RZ, PT ;  /* 0x000000ff4700720c */ /* 0x000fea0003f05270 */
[----:B------:R-:W1:Y:S02]  /*7060*/  LDTM.x16 R4, tmem[UR4] ;  /* 0x00000004000479ee */ /* 0x000e640008240000 */
[C---:B-1-3--:R-:W-:Y:S01]  /*7070*/  FMUL R0, R24.reuse, R4 ;  /* 0x0000000418007220 */ /* 0x04afe20000400000 */
[C---:B------:R-:W-:Y:S01]  /*7080*/  FMUL R2, R24.reuse, R5 ;  /* 0x0000000518027220 */ /* 0x040fe20000400000 */
[C---:B------:R-:W-:Y:S01]  /*7090*/  FMUL R3, R24.reuse, R6 ;  /* 0x0000000618037220 */ /* 0x040fe20000400000 */
[----:B------:R-:W-:Y:S01]  /*70a0*/  FMUL R7, R24, R7 ;  /* 0x0000000718077220 */ /* 0x000fe20000400000 */
[----:B------:R-:W-:Y:S01]  /*70b0*/  FFMA R28, R27, R20, R0 ;  /* 0x000000141b1c7223 */ /* 0x000fe20000000000 */
[----:B------:R-:W-:Y:S01]  /*70c0*/  LOP3.LUT R20, R51, 0xffffe000, RZ, 0xc0, !PT ;  /* 0xffffe00033147812 */ /* 0x000fe200078ec0ff */
[C---:B------:R-:W-:Y:S01]  /*70d0*/  FFMA R29, R27.reuse, R21, R2 ;  /* 0x000000151b1d7223 */ /* 0x040fe20000000002 */
[----:B------:R-:W-:Y:S01]  /*70e0*/  LOP3.LUT R21, R46, 0xffffe000, RZ, 0xc0, !PT ;  /* 0xffffe0002e157812 */ /* 0x000fe200078ec0ff */
[----:B------:R-:W-:Y:S01]  /*70f0*/  FFMA R30, R27, R26, R3 ;  /* 0x0000001a1b1e7223 */ /* 0x000fe20000000003 */
[----:B------:R-:W-:Y:S01]  /*7100*/  LOP3.LUT R26, R45, 0xffffe000, RZ, 0xc0, !PT ;  /* 0xffffe0002d1a7812 */ /* 0x000fe200078ec0ff */
[----:B------:R-:W-:Y:S01]  /*7110*/  FFMA R31, R27, R20, R7 ;  /* 0x000000141b1f7223 */ /* 0x000fe20000000007 */
[----:B------:R-:W-:Y:S01]  /*7120*/  LOP3.LUT R20, R47, 0xffffe000, RZ, 0xc0, !PT ;  /* 0xffffe0002f147812 */ /* 0x000fe200078ec0ff */
[C---:B------:R-:W-:Y:S01]  /*7130*/  FMUL R4, R24.reuse, R8 ;  /* 0x0000000818047220 */ /* 0x040fe20000400000 */
[----:B------:R-:W-:Y:S01]  /*7140*/  F2FP.TF32.F32.PACK_B R28, R28 ;  /* 0x0000001cff1c723e */ /* 0x000fe200024050ff */
[C---:B------:R-:W-:Y:S01]  /*7150*/  FMUL R5, R24.reuse, R9 ;  /* 0x0000000918057220 */ /* 0x040fe20000400000 */
[----:B------:R-:W-:Y:S01]  /*7160*/  F2FP.TF32.F32.PACK_B R29, R29 ;  /* 0x0000001dff1d723e */ /* 0x000fe200024050ff */
[C---:B------:R-:W-:Y:S01]  /*7170*/  FMUL R6, R24.reuse, R10 ;  /* 0x0000000a18067220 */ /* 0x040fe20000400000 */
[----:B------:R-:W-:Y:S01]  /*7180*/  FMUL R11, R24, R11 ;  /* 0x0000000b180b7220 */ /* 0x000fe20000400000 */
[----:B------:R-:W-:Y:S01]  /*7190*/  F2FP.TF32.F32.PACK_B R30, R30 ;  /* 0x0000001eff1e723e */ /* 0x000fe200024050ff */
[C---:B------:R-:W-:Y:S01]  /*71a0*/  FFMA R4, R27.reuse, R33, R4 ;  /* 0x000000211b047223 */ /* 0x040fe20000000004 */
[----:B------:R-:W-:Y:S01]  /*71b0*/  F2FP.TF32.F32.PACK_B R31, R31 ;  /* 0x0000001fff1f723e */ /* 0x000fe200024050ff */
[C---:B------:R-:W-:Y:S01]  /*71c0*/  FFMA R5, R27.reuse, R26, R5 ;  /* 0x0000001a1b057223 */ /* 0x040fe20000000005 */
[C---:B------:R-:W-:Y:S01]  /*71d0*/  FFMA R6, R27.reuse, R21, R6 ;  /* 0x000000151b067223 */ /* 0x040fe20000000006 */
[----:B------:R-:W-:Y:S01]  /*71e0*/  FFMA R7, R27, R20, R11 ;  /* 0x000000141b077223 */ /* 0x000fe2000000000b */
[----:B------:R-:W-:Y:S01]  /*71f0*/  LOP3.LUT R33, R40, 0xffffe000, RZ, 0xc0, !PT ;  /* 0xffffe00028217812 */ /* 0x000fe200078ec0ff */
[----:B------:R1:W-:Y:S01]  /*7200*/  STS.128 [R69], R28 ;  /* 0x0000001c45007388 */ /* 0x0003e20000000c00 */
[----:B------:R-:W-:Y:S01]  /*7210*/  LOP3.LUT R26, R41, 0xffffe000, RZ, 0xc0, !PT ;  /* 0xffffe000291a7812 */ /* 0x000fe200078ec0ff */
[C---:B------:R-:W-:Y:S01]  /*7220*/  FMUL R8, R24.reuse, R12 ;  /* 0x0000000c18087220 */ /* 0x040fe20000400000 */
[----:B------:R-:W-:Y:S01]  /*7230*/  FMUL R9, R24, R13 ;  /* 0x0000000d18097220 */ /* 0x000fe20000400000 */
[----:B------:R-:W-:Y:S01]  /*7240*/  LOP3.LUT R21, R42, 0xffffe000, RZ, 0xc0, !PT ;  /* 0xffffe0002a157812 */ /* 0x000fe200078ec0ff */
[C---:B------:R-:W-:Y:S01]  /*7250*/  FMUL R10, R24.reuse, R14 ;  /* 0x0000000e180a7220 */ /* 0x040fe20000400000 */
[----:B------:R-:W-:Y:S01]  /*7260*/  LOP3.LUT R20, R43, 0xffffe000, RZ, 0xc0, !PT ;  /* 0xffffe0002b147812 */ /* 0x000fe200078ec0ff */
[----:B------:R-:W-:Y:S01]  /*7270*/  FMUL R15, R24, R15 ;  /* 0x0000000f180f7220 */ /* 0x000fe20000400000 */
[----:B------:R-:W-:Y:S01]  /*7280*/  F2FP.TF32.F32.PACK_B R4, R4 ;  /* 0x00000004ff04723e */ /* 0x000fe200024050ff */
[C---:B------:R-:W-:Y:S01]  /*7290*/  FFMA R8, R27.reuse, R33, R8 ;  /* 0x000000211b087223 */ /* 0x040fe20000000008 */
[----:B------:R-:W-:Y:S01]  /*72a0*/  F2FP.TF32.F32.PACK_B R5, R5 ;  /* 0x00000005ff05723e */ /* 0x000fe200024050ff */
[C---:B------:R-:W-:Y:S01]  /*72b0*/  FFMA R9, R27.reuse, R26, R9 ;  /* 0x0000001a1b097223 */ /* 0x040fe20000000009 */
[----:B------:R-:W-:Y:S01]  /*72c0*/  F2FP.TF32.F32.PACK_B R6, R6 ;  /* 0x00000006ff06723e */ /* 0x000fe200024050ff */
[C---:B------:R-:W-:Y:S01]  /*72d0*/  FFMA R10, R27.reuse, R21, R10 ;  /* 0x000000151b0a7223 */ /* 0x040fe2000000000a */
[----:B------:R-:W-:Y:S01]  /*72e0*/  F2FP.TF32.F32.PACK_B R7, R7 ;  /* 0x00000007ff07723e */ /* 0x000fe200024050ff */
[----:B------:R-:W-:Y:S01]  /*72f0*/  FFMA R11, R27, R20, R15 ;  /* 0x000000141b0b7223 */ /* 0x000fe2000000000f */
[----:B------:R-:W-:Y:S01]  /*7300*/  LOP3.LUT R33, R36, 0xffffe000, RZ, 0xc0, !PT ;  /* 0xffffe00024217812 */ /* 0x000fe200078ec0ff */
[C---:B------:R-:W-:Y:S01]  /*7310*/  FMUL R12, R24.reuse, R16 ;  /* 0x00000010180c7220 */ /* 0x040fe20000400000 */
[----:B------:R-:W-:Y:S01]  /*7320*/  LOP3.LUT R26, R37, 0xffffe000, RZ, 0xc0, !PT ;  /* 0xffffe000251a7812 */ /* 0x000fe200078ec0ff */
[----:B------:R1:W-:Y:S01]  /*7330*/  STS.128 [R68+0x10], R4 ;  /* 0x0000100444007388 */ /* 0x0003e20000000c00 */
        /* <DEDUP_REMOVED lines=13> */
[----:B------:R-:W-:Y:S02]  /*7410*/  F2FP.TF32.F32.PACK_B R12, R12 ;  /* 0x0000000cff0c723e */ /* 0x000fe400024050ff */
[----:B------:R-:W-:Y:S01]  /*7420*/  F2FP.TF32.F32.PACK_B R13, R13 ;  /* 0x0000000dff0d723e */ /* 0x000fe200024050ff */
[----:B------:R1:W-:Y:S01]  /*7430*/  STS.128 [R67+0x20], R8 ;  /* 0x0000200843007388 */ /* 0x0003e20000000c00 */
[----:B------:R-:W-:Y:S02]  /*7440*/  F2FP.TF32.F32.PACK_B R14, R14 ;  /* 0x0000000eff0e723e */ /* 0x000fe400024050ff */
[----:B------:R-:W-:Y:S05]  /*7450*/  F2FP.TF32.F32.PACK_B R15, R15 ;  /* 0x0000000fff0f723e */ /* 0x000fea00024050ff */
[----:B------:R1:W-:Y:S01]  /*7460*/  STS.128 [R63+0x30], R12 ;  /* 0x0000300c3f007388 */ /* 0x0003e20000000c00 */
[----:B------:R-:W-:Y:S01]  /*7470*/  @!PT LDS RZ, [RZ] ;  /* 0x00000000fffff984 */ /* 0x000fe20000000800 */
[----:B------:R-:W-:Y:S01]  /*7480*/  @!PT LDS RZ, [RZ] ;  /* 0x00000000fffff984 */ /* 0x000fe20000000800 */
[----:B------:R-:W-:Y:S01]  /*7490*/  @!PT LDS RZ, [RZ] ;  /* 0x00000000fffff984 */ /* 0x000fe20000000800 */
[----:B------:R-:W-:Y:S01]  /*74a0*/  @!PT LDS RZ, [RZ] ;  /* 0x00000000fffff984 */ /* 0x000fe20000000800 */
[----:B------:R3:W-:Y:S07]  /*74b0*/  MEMBAR.ALL.CTA ;  /* 0x0000000000007992 */ /* 0x0007ee0000008000 */
[----:B---3--:R-:W3:Y:S02]  /*74c0*/  FENCE.VIEW.ASYNC.S ;  /* 0x00000000000073c6 */ /* 0x008ee40000000000 */
[----:B---3--:R-:W-:Y:S06]  /*74d0*/  BAR.SYNC.DEFER_BLOCKING 0x1, 0x80 ;  /* 0x0042000000007b1d */ /* 0x008fec0000010000 */
[----:B------:R-:W-:Y:S05]  /*74e0*/  @P0 BRA `(.L_x_126) ;  /* 0x00000000003c0947 */ /* 0x000fea0003800000 */
[----:B------:R-:W3:Y:S01]  /*74f0*/  LDCU.64 UR6, c[0x0][0x348] ;  /* 0x00006900ff0677ac */ /* 0x000ee20008000a00 */
[----:B------:R-:W-:Y:S01]  /*7500*/  UIADD3 UR4, UPT, UPT, UR43, 0x200, URZ ;  /* 0x000002002b047890 */ /* 0x000fe2000fffe0ff */
[----:B------:R-:W-:Y:S01]  /*7510*/  UMOV UR51, UR36 ;  /* 0x0000002400337c82 */ /* 0x000fe20008000000 */
[----:B------:R-:W-:Y:S02]  /*7520*/  UIADD3 UR9, UPT, UPT, UR49, 0x40, URZ ;  /* 0x0000004031097890 */ /* 0x000fe4000fffe0ff */
[----:B------:R-:W-:Y:S02]  /*7530*/  UIADD3 UR8, UPT, UPT, UR43, 0x1200, URZ ;  /* 0x000012002b087890 */ /* 0x000fe4000fffe0ff */
[----:B------:R-:W-:Y:S01]  /*7540*/  MOV R60, UR4 ;  /* 0x00000004003c7c02 */ /* 0x000fe20008000f00 */
[----:B------:R-:W-:Y:S01]  /*7550*/  UMOV UR10, UR50 ;  /* 0x00000032000a7c82 */ /* 0x000fe20008000000 */
[----:B------:R-:W-:Y:S02]  /*7560*/  UMOV UR11, UR36 ;  /* 0x00000024000b7c82 */ /* 0x000fe40008000000 */
[----:B------:R-:W-:Y:S01]  /*7570*/  R2UR UR48, R60 ;  /* 0x000000003c3072ca */ /* 0x000fe200000e0000 */
[----:B---3--:R-:W-:Y:S04]  /*7580*/  UIADD3 UR4, UP0, UPT, UR6, 0x680, URZ ;  /* 0x0000068006047890 */ /* 0x008fe8000ff1e0ff */
[----:B------:R-:W-:Y:S09]  /*7590*/  UIADD3.X UR5, UPT, UPT, URZ, UR7, URZ, UP0, !UPT ;  /* 0x00000007ff057290 */ /* 0x000ff200087fe4ff */
[----:B------:R3:W-:Y:S01]  /*75a0*/  UTMASTG.3D [UR48], [UR4] ;  /* 0x00000030040073b5 */ /* 0x0007e20008010000 */
[----:B------:R3:W-:Y:S01]  /*75b0*/  UTMASTG.3D [UR8], [UR4] ;  /* 0x00000008040073b5 */ /* 0x0007e20008010000 */
[----:B------:R0:W-:Y:S01]  /*75c0*/  UTMACMDFLUSH ;  /* 0x00000000000079b7 */ /* 0x0001e20000000000 */
[----:B---3--:R-:W-:Y:S04]  /*75d0*/  DEPBAR.LE SB0, 0x1 ;  /* 0x000080400000791a */ /* 0x008fe80000000000 */
.L_x_126:
[----:B------:R-:W-:Y:S05]  /*75e0*/  BSYNC.RECONVERGENT B0 ;  /* 0x0000000000007941 */ /* 0x000fea0003800200 */
.L_x_125:
[----:B------:R-:W-:Y:S01]  /*75f0*/  BAR.SYNC.DEFER_BLOCKING 0x1, 0x80 ;  /* 0x0042000000007b1d */ /* 0x000fe20000010000 */
[----:B------:R-:W-:Y:S01]  /*7600*/  ISETP.NE.AND P1, PT, R74, RZ, PT ;  /* 0x000000ff4a00720c */ /* 0x000fe20003f25270 */
[----:B------:R-:W-:Y:S01]  /*7610*/  UISETP.NE.AND UP0, UPT, UR52, URZ, UPT ;  /* 0x000000ff3400728c */ /* 0x000fe2000bf05270 */
[----:B------:R-:W-:Y:S11]  /*7620*/  LEA R3, R34, UR43, 0x3 ;  /* 0x0000002b22037c11 */ /* 0x000ff6000f8e18ff */
[----:B------:R-:W-:Y:S01]  /*7630*/  @P1 SHF.L.U32 R2, R66, 0x1f, RZ ;  /* 0x0000001f42021819 */ /* 0x000fe200000006ff */
[----:B------:R-:W-:Y:S06]  /*7640*/  BRA.U !UP0, `(.L_x_127) ;  /* 0x0000000108247547 */ /* 0x000fec000b800000 */
[----:B-1----:R-:W-:Y:S01]  /*7650*/  IMAD.U32 R5, RZ, RZ, UR46 ;  /* 0x0000002eff057e24 */ /* 0x002fe2000f8e00ff */
[----:B------:R-:W-:Y:S01]  /*7660*/  MOV R0, UR47 ;  /* 0x0000002f00007c02 */ /* 0x000fe20008000f00 */
[----:B------:R-:W-:Y:S03]  /*7670*/  UIADD3 UR4, UPT, UPT, UR46, 0x1, URZ ;  /* 0x000000012e047890 */ /* 0x000fe6000fffe0ff */
[----:B------:R-:W-:Y:S01]  /*7680*/  @P1 LEA R5, R5, UR43, 0x3 ;  /* 0x0000002b05051c11 */ /* 0x000fe2000f8e18ff */
[----:B------:R-:W-:Y:S04]  /*7690*/  UISETP.NE.AND UP0, UPT, UR4, 0x4, UPT ;  /* 0x000000040400788c */ /* 0x000fe8000bf05270 */
[----:B------:R-:W-:Y:S01]  /*76a0*/  @P1 VIADD R5, R5, 0xe0 ;  /* 0x000000e005051836 */ /* 0x000fe20000000000 */
[----:B------:R-:W-:Y:S04]  /*76b0*/  USEL UR46, UR4, URZ, UP0 ;  /* 0x000000ff042e7287 */ /* 0x000fe80008000000 */
[----:B------:R-:W-:Y:S04]  /*76c0*/  @P1 PRMT R0, R0, 0x654, R5 ;  /* 0x0000065400001816 */ /* 0x000fe80000000005 */
[----:B------:R3:W-:Y:S04]  /*76d0*/  @P1 SYNCS.ARRIVE.TRANS64.RED.A1T0 RZ, [R0+URZ], RZ ;  /* 0x000000ff00ff19a7 */ /* 0x0007e800081004ff */
.L_x_127:
[----:B------:R-:W4:Y:S01]  /*76e0*/  @P1 SYNCS.PHASECHK.TRANS64.TRYWAIT P0, [R3+URZ+0xc0], R2 ;  /* 0x0000c002030015a7 */ /* 0x000f2200080011ff */
[----:B------:R-:W-:Y:S01]  /*76f0*/  BSSY B1, `(.L_x_128) ;  /* 0x0000016000017945 */ /* 0x000fe20003800000 */
[----:B----4-:R-:W-:Y:S03]  /*7700*/  @P1 SEL R35, RZ, 0x1, !P0 ;  /* 0x00000001ff231807 */ /* 0x010fe60004000000 */
[----:B------:R-:W-:Y:S05]  /*7710*/  @!P1 BRA `(.L_x_129) ;  /* 0x00000000004c9947 */ /* 0x000fea0003800000 */
[----:B------:R-:W-:Y:S01]  /*7720*/  ISETP.NE.AND P0, PT, R35, RZ, PT ;  /* 0x000000ff2300720c */ /* 0x000fe20003f05270 */
[----:B------:R-:W-:Y:S01]  /*7730*/  BSSY B0, `(.L_x_130) ;  /* 0x000000b000007945 */ /* 0x000fe20003800000 */
[----:B------:R-:W-:Y:S11]  /*7740*/  ISETP.NE.AND P1, PT, R76, RZ, PT ;  /* 0x000000ff4c00720c */ /* 0x000ff60003f25270 */
[----:B------:R-:W-:Y:S02]  /*7750*/  @!UPT UIADD3 URZ, UPT, UPT, URZ, URZ, URZ ;  /* 0x000000fffffff290 */ /* 0x000fe4000fffe0ff */
[C---:B-1----:R-:W-:Y:S01]  /*7760*/  @P1 IMAD R6, R34.reuse, 0x2000, R69 ;  /* 0x0000200022061824 */ /* 0x042fe200078e0245 */
[C---:B------:R-:W-:Y:S01]  /*7770*/  @P1 LEA R4, R34.reuse, R67, 0xd ;  /* 0x0000004322041211 */ /* 0x040fe200078e68ff */
[C---:B------:R-:W-:Y:S02]  /*7780*/  @P1 IMAD R5, R34.reuse, 0x2000, R68 ;  /* 0x0000200022051824 */ /* 0x040fe400078e0244 */
[----:B------:R-:W-:Y:S01]  /*7790*/  @P1 IMAD R2, R34, 0x2000, R63 ;  /* 0x0000200022021824 */ /* 0x000fe200078e023f */
[----:B------:R-:W-:Y:S06]  /*77a0*/  @P0 BRA `(.L_x_131) ;  /* 0x00000000000c0947 */ /* 0x000fec0003800000 */
[----:B---3--:R-:W-:Y:S04]  /*77b0*/  SHF.L.U32 R0, R66, 0x1f, RZ ;  /* 0x0000001f42007819 */ /* 0x008fe800000006ff */
[----:B------:R-:W1:Y:S02]  /*77c0*/  SYNCS.PHASECHK.TRANS64.TRYWAIT P0, [R3+URZ+0xc0], R0 ;  /* 0x0000c000030075a7 */ /* 0x000e6400080011ff */
[----:B-1----:R-:W-:Y:S05]  /*77d0*/  @!P0 BRA `(.L_x_132) ;  /* 0x0000002c00848947 */ /* 0x002fea0003800000 */
.L_x_131:
[----:B------:R-:W-:Y:S05]  /*77e0*/  BSYNC B0 ;  /* 0x0000000000007941 */ /* 0x000fea0003800000 */
.L_x_130:
[----:B------:R-:W-:Y:S02]  /*77f0*/  ISETP.NE.AND P0, PT, R76, RZ, PT ;  /* 0x000000ff4c00720c */ /* 0x000fe40003f05270 */
[----:B------:R-:W-:Y:S11]  /*7800*/  IADD3 R34, PT, PT, R34, 0x1, RZ ;  /* 0x0000000122227810 */ /* 0x000ff60007ffe0ff */
[----:B------:R4:W1:Y:S04]  /*7810*/  @P0 LDS.128 R48, [R6] ;  /* 0x0000000006300984 */ /* 0x0008680000000c00 */
[----:B------:R4:W1:Y:S04]  /*7820*/  @P0 LDS.128 R44, [R5+0x10] ;  /* 0x00001000052c0984 */ /* 0x0008680000000c00 */
[----:B------:R4:W1:Y:S04]  /*7830*/  @P0 LDS.128 R40, [R4+0x20] ;  /* 0x0000200004280984 */ /* 0x0008680000000c00 */
[----:B------:R4:W1:Y:S02]  /*7840*/  @P0 LDS.128 R36, [R2+0x30] ;  /* 0x0000300002240984 */ /* 0x0008640000000c00 */
.L_x_129:
[----:B------:R-:W-:Y:S05]  /*7850*/  BSYNC B1 ;  /* 0x0000000000017941 */ /* 0x000fea0003800000 */
.L_x_128:
[----:B-1-3--:R-:W-:Y:S05]  /*7860*/  VIADD R0, R25, 0x10 ;  /* 0x0000001019007836 */ /* 0x00afea0000000000 */
[----:B------:R-:W-:Y:S04]  /*7870*/  SHF.R.U32.HI R0, RZ, 0x15, R0 ;  /* 0x00000015ff007819 */ /* 0x000fe80000011600 */
[----:B------:R-:W-:Y:S11]  /*7880*/  LOP3.LUT P0, RZ, R0, 0x3, R57, 0x48, !PT ;  /* 0x0000000300ff7812 */ /* 0x000ff60007804839 */
[----:B------:R-:W-:Y:S02]  /*7890*/  @!UPT UIADD3 URZ, UPT, UPT, URZ, URZ, URZ ;  /* 0x000000fffffff290 */ /* 0x000fe4000fffe0ff */
[----:B------:R-:W-:Y:S05]  /*78a0*/  @!P0 BRA `(.L_x_133) ;  /* 0x0000000000408947 */ /* 0x000fea0003800000 */
[----:B------:R-:W1:Y:S01]  /*78b0*/  LDCU.64 UR8, c[0x4][0x70] ;  /* 0x01000e00ff0877ac */ /* 0x000e620008000a00 */
[----:B------:R-:W-:Y:S01]  /*78c0*/  MOV R3, 0x0 ;  /* 0x0000000000037802 */ /* 0x000fe20000000f00 */
[----:B------:R-:W-:Y:S02]  /*78d0*/  HFMA2 R12, -RZ, RZ, 0, 5.9604644775390625e-08 ;  /* 0x00000001ff0c7431 */ /* 0x000fe400000001ff */
[----:B------:R-:W-:Y:S02]  /*78e0*/  IMAD.MOV.U32 R8, RZ, RZ, 0x192 ;  /* 0x00000192ff087424 */ /* 0x000fe400078e00ff */
[----:B------:R-:W-:Y:S01]  /*78f0*/  IMAD.MOV.U32 R13, RZ, RZ, RZ ;  /* 0x000000ffff0d7224 */ /* 0x000fe200078e00ff */
[----:B------:R-:W3:Y:S01]  /*7900*/  LDCU.64 UR6, c[0x4][0x78] ;  /* 0x01000f00ff0677ac */ /* 0x000ee20008000a00 */
[----:B----4-:R-:W4:Y:S01]  /*7910*/  LDC.64 R2, c[0x4][R3] ;  /* 0x0100000003027b82 */ /* 0x010f220000000a00 */
[----:B------:R-:W5:Y:S01]  /*7920*/  LDCU.64 UR4, c[0x4][0x10] ;  /* 0x01000200ff0477ac */ /* 0x000f620008000a00 */
[----:B-1----:R-:W-:Y:S01]  /*7930*/  MOV R5, UR9 ;  /* 0x0000000900057c02 */ /* 0x002fe20008000f00 */
[----:B------:R-:W-:Y:S01]  /*7940*/  IMAD.U32 R4, RZ, RZ, UR8 ;  /* 0x00000008ff047e24 */ /* 0x000fe2000f8e00ff */
[----:B---3--:R-:W-:Y:S01]  /*7950*/  MOV R7, UR7 ;  /* 0x0000000700077c02 */ /* 0x008fe20008000f00 */
[----:B------:R-:W-:Y:S01]  /*7960*/  IMAD.U32 R6, RZ, RZ, UR6 ;  /* 0x00000006ff067e24 */ /* 0x000fe2000f8e00ff */
[----:B-----5:R-:W-:Y:S01]  /*7970*/  MOV R11, UR5 ;  /* 0x00000005000b7c02 */ /* 0x020fe20008000f00 */
[----:B------:R-:W-:Y:S02]  /*7980*/  IMAD.U32 R10, RZ, RZ, UR4 ;  /* 0x00000004ff0a7e24 */ /* 0x000fe4000f8e00ff */
[----:B------:R-:W-:Y:S07]  /*7990*/  LEPC R20, `(.L_x_133) ;  /* 0x000000001014794e */ /* 0x000fee0000000000 */
[----:B--2-4-:R-:W-:Y:S05]  /*79a0*/  CALL.ABS.NOINC R2 ;  /* 0x0000000002007343 */ /* 0x014fea0003c00000 */
.L_x_133:
[----:B------:R-:W-:Y:S01]  /*79b0*/  ISETP.NE.AND P6, PT, R74, RZ, PT ;  /* 0x000000ff4a00720c */ /* 0x000fe20003fc5270 */
[----:B------:R-:W-:Y:S05]  /*79c0*/  WARPSYNC.ALL ;  /* 0x0000000000007948 */ /* 0x000fea0003800000 */
[----:B------:R-:W-:Y:S01]  /*79d0*/  R2UR UR4, R25 ;  /* 0x00000000190472ca */ /* 0x000fe200000e0000 */
[----:B------:R-:W-:Y:S01]  /*79e0*/  IMAD.U32 R77, RZ, RZ, UR46 ;  /* 0x0000002eff4d7e24 */ /* 0x000fe2000f8e00ff */
[----:B------:R-:W-:Y:S01]  /*79f0*/  LOP3.LUT R20, R48, 0xffffe000, RZ, 0xc0, !PT ;  /* 0xffffe00030147812 */ /* 0x000fe200078ec0ff */
[----:B------:R-:W-:Y:S01]  /*7a00*/  BSSY.RECONVERGENT B0, `(.L_x_134) ;  /* 0x0000063000007945 */ /* 0x000fe20003800200 */
[----:B------:R-:W-:Y:S02]  /*7a10*/  LOP3.LUT R21, R49, 0xffffe000, RZ, 0xc0, !PT ;  /* 0xffffe00031157812 */ /* 0x000fe400078ec0ff */
[----:B------:R-:W-:Y:S02]  /*7a20*/  LOP3.LUT R26, R51, 0xffffe000, RZ, 0xc0, !PT ;  /* 0xffffe000331a7812 */ /* 0x000fe400078ec0ff */
[----:B------:R-:W-:Y:S01]  /*7a30*/  @P6 LEA R0, R77, UR43, 0x3 ;  /* 0x0000002b4d006c11 */ /* 0x000fe2000f8e18ff */
[----:B------:R-:W-:Y:S01]  /*7a40*/  IMAD.U32 R77, RZ, RZ, UR47 ;  /* 0x0000002fff4d7e24 */ /* 0x000fe2000f8e00ff */
[----:B------:R-:W-:Y:S02]  /*7a50*/  LOP3.LUT R33, R44, 0xffffe000, RZ, 0xc0, !PT ;  /* 0xffffe0002c217812 */ /* 0x000fe400078ec0ff */
[----:B------:R-:W-:Y:S01]  /*7a60*/  LOP3.LUT R32, R45, 0xffffe000, RZ, 0xc0, !PT ;  /* 0xffffe0002d207812 */ /* 0x000fe200078ec0ff */
[----:B----4-:R-:W1:Y:S01]  /*7a70*/  LDTM.x16 R4, tmem[UR4+0x10] ;  /* 0x00001004000479ee */ /* 0x010e620008240000 */
[----:B------:R-:W-:Y:S01]  /*7a80*/  ISETP.NE.AND P0, PT, R71, RZ, PT ;  /* 0x000000ff4700720c */ /* 0x000fe20003f05270 */
[----:B------:R-:W-:Y:S05]  /*7a90*/  @P6 VIADD R0, R0, 0xe0 ;  /* 0x000000e000006836 */ /* 0x000fea0000000000 */
[----:B------:R-:W-:Y:S01]  /*7aa0*/  @P6 PRMT R77, R77, 0x654, R0 ;  /* 0x000006544d4d6816 */ /* 0x000fe20000000000 */
[C---:B-1----:R-:W-:Y:S01]  /*7ab0*/  FMUL R0, R24.reuse, R4 ;  /* 0x0000000418007220 */ /* 0x042fe20000400000 */
[C---:B------:R-:W-:Y:S01]  /*7ac0*/  FMUL R2, R24.reuse, R5 ;  /* 0x0000000518027220 */ /* 0x040fe20000400000 */
[C---:B------:R-:W-:Y:S01]  /*7ad0*/  FMUL R3, R24.reuse, R6 ;  /* 0x0000000618037220 */ /* 0x040fe20000400000 */
[----:B------:R-:W-:Y:S01]  /*7ae0*/  FMUL R7, R24, R7 ;  /* 0x0000000718077220 */ /* 0x000fe20000400000 */
[C---:B------:R-:W-:Y:S01]  /*7af0*/  FFMA R28, R27.reuse, R20, R0 ;  /* 0x000000141b1c7223 */ /* 0x040fe20000000000 */
[----:B------:R-:W-:Y:S01]  /*7b00*/  LOP3.LUT R20, R50, 0xffffe000, RZ, 0xc0, !PT ;  /* 0xffffe00032147812 */ /* 0x000fe200078ec0ff */
[C---:B------:R-:W-:Y:S01]  /*7b10*/  FFMA R29, R27.reuse, R21, R2 ;  /* 0x000000151b1d7223 */ /* 0x040fe20000000002 */
[----:B------:R-:W-:Y:S01]  /*7b20*/  LOP3.LUT R21, R40, 0xffffe000, RZ, 0xc0, !PT ;  /* 0xffffe00028157812 */ /* 0x000fe200078ec0ff */
[----:B------:R-:W-:Y:S01]  /*7b30*/  FMUL R4, R24, R8 ;  /* 0x0000000818047220 */ /* 0x000fe20000400000 */
[----:B------:R-:W-:Y:S01]  /*7b40*/  F2FP.TF32.F32.PACK_B R28, R28 ;  /* 0x0000001cff1c723e */ /* 0x000fe200024050ff */
[C---:B------:R-:W-:Y:S01]  /*7b50*/  FFMA R30, R27.reuse, R20, R3 ;  /* 0x000000141b1e7223 */ /* 0x040fe20000000003 */
        /* <DEDUP_REMOVED lines=8> */
[----:B------:R-:W-:Y:S01]  /*7be0*/  F2FP.TF32.F32.PACK_B R31, R31 ;  /* 0x0000001fff1f723e */ /* 0x000fe200024050ff */
[C---:B------:R-:W-:Y:S01]  /*7bf0*/  FFMA R4, R27.reuse, R33, R4 ;  /* 0x000000211b047223 */ /* 0x040fe20000000004 */
[C---:B------:R-:W-:Y:S01]  /*7c00*/  FFMA R5, R27.reuse, R32, R5 ;  /* 0x000000201b057223 */ /* 0x040fe20000000005 */
[C---:B------:R-:W-:Y:S01]  /*7c10*/  FFMA R6, R27.reuse, R20, R6 ;  /* 0x000000141b067223 */ /* 0x040fe20000000006 */
[----:B------:R-:W-:Y:S01]  /*7c20*/  FFMA R7, R27, R26, R11 ;  /* 0x0000001a1b077223 */ /* 0x000fe2000000000b */
[----:B------:R1:W-:Y:S01]  /*7c30*/  STS.128 [R69+0x2000], R28 ;  /* 0x0020001c45007388 */ /* 0x0003e20000000c00 */
[----:B------:R-:W-:Y:S01]  /*7c40*/  LOP3.LUT R32, R41, 0xffffe000, RZ, 0xc0, !PT ;  /* 0xffffe00029207812 */ /* 0x000fe200078ec0ff */
[----:B------:R-:W-:Y:S01]  /*7c50*/  FMUL R8, R24, R12 ;  /* 0x0000000c18087220 */ /* 0x000fe20000400000 */
[----:B------:R-:W-:Y:S01]  /*7c60*/  LOP3.LUT R33, R42, 0xffffe000, RZ, 0xc0, !PT ;  /* 0xffffe0002a217812 */ /* 0x000fe200078ec0ff */
[C---:B------:R-:W-:Y:S01]  /*7c70*/  FMUL R9, R24.reuse, R13 ;  /* 0x0000000d18097220 */ /* 0x040fe20000400000 */
[----:B------:R-:W-:Y:S01]  /*7c80*/  LOP3.LUT R20, R43, 0xffffe000, RZ, 0xc0, !PT ;  /* 0xffffe0002b147812 */ /* 0x000fe200078ec0ff */
[C---:B------:R-:W-:Y:S01]  /*7c90*/  FMUL R10, R24.reuse, R14 ;  /* 0x0000000e180a7220 */ /* 0x040fe20000400000 */
        /* <DEDUP_REMOVED lines=30> */
[----:B------:R-:W-:Y:S02]  /*7e80*/  F2FP.TF32.F32.PACK_B R15, R15 ;  /* 0x0000000fff0f723e */ /* 0x000fe400024050ff */
[----:B------:R-:W-:Y:S02]  /*7e90*/  LEA R0, R34, UR43, 0x3 ;  /* 0x0000002b22007c11 */ /* 0x000fe4000f8e18ff */
[----:B------:R-:W-:Y:S01]  /*7ea0*/  @P6 SHF.L.U32 R3, R66, 0x1f, RZ ;  /* 0x0000001f42036819 */ /* 0x000fe200000006ff */
        /* <DEDUP_REMOVED lines=10> */
[----:B------:R-:W-:Y:S02]  /*7f50*/  UIADD3 UR13, UPT, UPT, UR49, 0x10, URZ ;  /* 0x00000010310d7890 */ /* 0x000fe4000fffe0ff */
[----:B------:R-:W-:Y:S01]  /*7f60*/  UIADD3 UR12, UPT, UPT, UR43, 0x2200, URZ ;  /* 0x000022002b0c7890 */ /* 0x000fe2000fffe0ff */
[----:B------:R-:W-:Y:S01]  /*7f70*/  UMOV UR14, UR50 ;  /* 0x00000032000e7c82 */ /* 0x000fe20008000000 */
[----:B------:R-:W-:Y:S01]  /*7f80*/  UMOV UR15, UR36 ;  /* 0x00000024000f7c82 */ /* 0x000fe20008000000 */
[----:B------:R-:W-:Y:S02]  /*7f90*/  UIADD3 UR9, UPT, UPT, UR49, 0x50, URZ ;  /* 0x0000005031097890 */ /* 0x000fe4000fffe0ff */
[----:B------:R-:W-:Y:S01]  /*7fa0*/  UIADD3 UR8, UPT, UPT, UR43, 0x3200, URZ ;  /* 0x000032002b087890 */ /* 0x000fe2000fffe0ff */
[----:B------:R-:W-:Y:S01]  /*7fb0*/  UMOV UR10, UR50 ;  /* 0x00000032000a7c82 */ /* 0x000fe20008000000 */
[----:B------:R-:W-:Y:S01]  /*7fc0*/  UMOV UR11, UR36 ;  /* 0x00000024000b7c82 */ /* 0x000fe20008000000 */
[----:B---3--:R-:W-:Y:S04]  /*7fd0*/  UIADD3 UR4, UP0, UPT, UR6, 0x680, URZ ;  /* 0x0000068006047890 */ /* 0x008fe8000ff1e0ff */
[----:B------:R-:W-:Y:S09]  /*7fe0*/  UIADD3.X UR5, UPT, UPT, URZ, UR7, URZ, UP0, !UPT ;  /* 0x00000007ff057290 */ /* 0x000ff200087fe4ff */
[----:B------:R3:W-:Y:S01]  /*7ff0*/  UTMASTG.3D [UR12], [UR4] ;  /* 0x0000000c040073b5 */ /* 0x0007e20008010000 */
[----:B------:R3:W-:Y:S01]  /*8000*/  UTMASTG.3D [UR8], [UR4] ;  /* 0x00000008040073b5 */ /* 0x0007e20008010000 */
[----:B------:R0:W-:Y:S01]  /*8010*/  UTMACMDFLUSH ;  /* 0x00000000000079b7 */ /* 0x0001e20000000000 */
[----:B---3--:R-:W-:Y:S04]  /*8020*/  DEPBAR.LE SB0, 0x1 ;  /* 0x000080400000791a */ /* 0x008fe80000000000 */
.L_x_135:
[----:B------:R-:W-:Y:S05]  /*8030*/  BSYNC.RECONVERGENT B0 ;  /* 0x0000000000007941 */ /* 0x000fea0003800200 */
.L_x_134:
[----:B------:R-:W-:Y:S01]  /*8040*/  BAR.SYNC.DEFER_BLOCKING 0x1, 0x80 ;  /* 0x0042000000007b1d */ /* 0x000fe20000010000 */
[----:B------:R-:W-:Y:S04]  /*8050*/  UIADD3 UR4, UPT, UPT, UR46, 0x1, URZ ;  /* 0x000000012e047890 */ /* 0x000fe8000fffe0ff */
[----:B------:R-:W-:Y:S04]  /*8060*/  UISETP.NE.AND UP0, UPT, UR4, 0x4, UPT ;  /* 0x000000040400788c */ /* 0x000fe8000bf05270 */
[----:B------:R-:W-:Y:S01]  /*8070*/  USEL UR44, UR4, URZ, UP0 ;  /* 0x000000ff042c7287 */ /* 0x000fe20008000000 */
[----:B------:R3:W-:Y:S01]  /*8080*/  @P6 SYNCS.ARRIVE.TRANS64.RED.A1T0 RZ, [R77+URZ], RZ ;  /* 0x000000ff4dff69a7 */ /* 0x0007e200081004ff */
[----:B------:R-:W-:Y:S01]  /*8090*/  BSSY B1, `(.L_x_136) ;  /* 0x0000017000017945 */ /* 0x000fe20003800000 */
[----:B------:R-:W4:Y:S02]  /*80a0*/  @P6 SYNCS.PHASECHK.TRANS64.TRYWAIT P0, [R0+URZ+0xc0], R3 ;  /* 0x0000c003000065a7 */ /* 0x000f2400080011ff */
[----:B----4-:R-:W-:Y:S01]  /*80b0*/  @P6 SEL R35, RZ, 0x1, !P0 ;  /* 0x00000001ff236807 */ /* 0x010fe20004000000 */
[----:B---3--:R-:W-:Y:S06]  /*80c0*/  @!P6 BRA `(.L_x_137) ;  /* 0x00000000004ce947 */ /* 0x008fec0003800000 */
        /* <DEDUP_REMOVED lines=9> */
[----:B------:R-:W-:Y:S04]  /*8160*/  SHF.L.U32 R7, R66, 0x1f, RZ ;  /* 0x0000001f42077819 */ /* 0x000fe800000006ff */
[----:B------:R-:W1:Y:S02]  /*8170*/  SYNCS.PHASECHK.TRANS64.TRYWAIT P0, [R0+URZ+0xc0], R7 ;  /* 0x0000c007000075a7 */ /* 0x000e6400080011ff */
[----:B-1----:R-:W-:Y:S05]  /*8180*/  @!P0 BRA `(.L_x_140) ;  /* 0x00000024002c8947 */ /* 0x002fea0003800000 */
.L_x_139:
[----:B------:R-:W-:Y:S05]  /*8190*/  BSYNC B0 ;  /* 0x0000000000007941 */ /* 0x000fea0003800000 */
.L_x_138:
[----:B------:R-:W-:Y:S02]  /*81a0*/  ISETP.NE.AND P0, PT, R76, RZ, PT ;  /* 0x000000ff4c00720c */ /* 0x000fe40003f05270 */
[----:B------:R-:W-:Y:S11]  /*81b0*/  IADD3 R34, PT, PT, R34, 0x1, RZ ;  /* 0x0000000122227810 */ /* 0x000ff60007ffe0ff */
[----:B------:R3:W4:Y:S04]  /*81c0*/  @P0 LDS.128 R48, [R5] ;  /* 0x0000000005300984 */ /* 0x0007280000000c00 */
[----:B------:R3:W1:Y:S04]  /*81d0*/  @P0 LDS.128 R44, [R4+0x10] ;  /* 0x00001000042c0984 */ /* 0x0006680000000c00 */
[----:B------:R3:W1:Y:S04]  /*81e0*/  @P0 LDS.128 R40, [R3+0x20] ;  /* 0x0000200003280984 */ /* 0x0006680000000c00 */
[----:B------:R3:W1:Y:S02]  /*81f0*/  @P0 LDS.128 R36, [R2+0x30] ;  /* 0x0000300002240984 */ /* 0x0006640000000c00 */
.L_x_137:
[----:B------:R-:W-:Y:S05]  /*8200*/  BSYNC B1 ;  /* 0x0000000000017941 */ /* 0x000fea0003800000 */
.L_x_136:
[----:B-1----:R-:W-:Y:S05]  /*8210*/  VIADD R0, R25, 0x20 ;  /* 0x0000002019007836 */ /* 0x002fea0000000000 */
[----:B------:R-:W-:Y:S04]  /*8220*/  SHF.R.U32.HI R0, RZ, 0x15, R0 ;  /* 0x00000015ff007819 */ /* 0x000fe80000011600 */
[----:B------:R-:W-:Y:S11]  /*8230*/  LOP3.LUT P0, RZ, R0, 0x3, R57, 0x48, !PT ;  /* 0x0000000300ff7812 */ /* 0x000ff60007804839 */
[----:B------:R-:W-:Y:S02]  /*8240*/  @!UPT UIADD3 URZ, UPT, UPT, URZ, URZ, URZ ;  /* 0x000000fffffff290 */ /* 0x000fe4000fffe0ff */
[----:B------:R-:W-:Y:S05]  /*8250*/  @!P0 BRA `(.L_x_141) ;  /* 0x0000000000408947 */ /* 0x000fea0003800000 */
[----:B------:R-:W1:Y:S01]  /*8260*/  LDCU.64 UR8, c[0x4][0x70] ;  /* 0x01000e00ff0877ac */ /* 0x000e620008000a00 */
[----:B---3--:R-:W-:Y:S01]  /*8270*/  MOV R3, 0x0 ;  /* 0x0000000000037802 */ /* 0x008fe20000000f00 */
[----:B------:R-:W-:Y:S02]  /*8280*/  HFMA2 R12, -RZ, RZ, 0, 5.9604644775390625e-08 ;  /* 0x00000001ff0c7431 */ /* 0x000fe400000001ff */
[----:B------:R-:W-:Y:S02]  /*8290*/  IMAD.MOV.U32 R8, RZ, RZ, 0x192 ;  /* 0x00000192ff087424 */ /* 0x000fe400078e00ff */
[----:B------:R-:W-:Y:S01]  /*82a0*/  IMAD.MOV.U32 R13, RZ, RZ, RZ ;  /* 0x000000ffff0d7224 */ /* 0x000fe200078e00ff */
[----:B------:R-:W3:Y:S01]  /*82b0*/  LDCU.64 UR6, c[0x4][0x78] ;  /* 0x01000f00ff0677ac */ /* 0x000ee20008000a00 */
[----:B------:R-:W2:Y:S01]  /*82c0*/  LDC.64 R2, c[0x4][R3] ;  /* 0x0100000003027b82 */ /* 0x000ea20000000a00 */
        /* <DEDUP_REMOVED lines=9> */
.L_x_141:
[----:B------:R-:W-:Y:S01]  /*8360*/  ISETP.NE.AND P6, PT, R74, RZ, PT ;  /* 0x000000ff4a00720c */ /* 0x000fe20003fc5270 */
[----:B------:R-:W-:Y:S05]  /*8370*/  WARPSYNC.ALL ;  /* 0x0000000000007948 */ /* 0x000fea0003800000 */
[----:B------:R-:W-:Y:S01]  /*8380*/  R2UR UR4, R25 ;  /* 0x00000000190472ca */ /* 0x000fe200000e0000 */
[----:B------:R-:W-:Y:S01]  /*8390*/  IMAD.U32 R77, RZ, RZ, UR44 ;  /* 0x0000002cff4d7e24 */ /* 0x000fe2000f8e00ff */
[----:B----4-:R-:W-:Y:S01]  /*83a0*/  LOP3.LUT R20, R48, 0xffffe000, RZ, 0xc0, !PT ;  /* 0xffffe00030147812 */ /* 0x010fe200078ec0ff */
[----:B------:R-:W-:Y:S01]  /*83b0*/  BSSY.RECONVERGENT B0, `(.L_x_142) ;  /* 0x0000063000007945 */ /* 0x000fe20003800200 */
[----:B------:R-:W-:Y:S02]  /*83c0*/  LOP3.LUT R21, R49, 0xffffe000, RZ, 0xc0, !PT ;  /* 0xffffe00031157812 */ /* 0x000fe400078ec0ff */
[----:B------:R-:W-:Y:S02]  /*83d0*/  LOP3.LUT R26, R51, 0xffffe000, RZ, 0xc0, !PT ;  /* 0xffffe000331a7812 */ /* 0x000fe400078ec0ff */
[----:B------:R-:W-:Y:S01]  /*83e0*/  @P6 LEA R0, R77, UR43, 0x3 ;  /* 0x0000002b4d006c11 */ /* 0x000fe2000f8e18ff */
[----:B------:R-:W-:Y:S01]  /*83f0*/  IMAD.U32 R77, RZ, RZ, UR47 ;  /* 0x0000002fff4d7e24 */ /* 0x000fe2000f8e00ff */
[----:B------:R-:W-:Y:S02]  /*8400*/  LOP3.LUT R33, R44, 0xffffe000, RZ, 0xc0, !PT ;  /* 0xffffe0002c217812 */ /* 0x000fe400078ec0ff */
[----:B------:R-:W-:Y:S01]  /*8410*/  LOP3.LUT R32, R45, 0xffffe000, RZ, 0xc0, !PT ;  /* 0xffffe0002d207812 */ /* 0x000fe200078ec0ff */
[----:B---3--:R-:W1:Y:S01]  /*8420*/  LDTM.x16 R4, tmem[UR4+0x20] ;  /* 0x00002004000479ee */ /* 0x008e620008240000 */
        /* <DEDUP_REMOVED lines=91> */
.L_x_143:
[----:B------:R-:W-:Y:S05]  /*89e0*/  BSYNC.RECONVERGENT B0 ;  /* 0x0000000000007941 */ /* 0x000fea0003800200 */
.L_x_142:
        /* <DEDUP_REMOVED lines=21> */
.L_x_147:
[----:B------:R-:W-:Y:S05]  /*8b40*/  BSYNC B0 ;  /* 0x0000000000007941 */ /* 0x000fea0003800000 */
.L_x_146:
[----:B------:R-:W-:Y:S11]  /*8b50*/  ISETP.NE.AND P0, PT, R76, RZ, PT ;  /* 0x000000ff4c00720c */ /* 0x000ff60003f05270 */
[----:B------:R-:W-:Y:S02]  /*8b60*/  @!UPT UIADD3 URZ, UPT, UPT, URZ, URZ, URZ ;  /* 0x000000fffffff290 */ /* 0x000fe4000fffe0ff */
[----:B------:R3:W4:Y:S04]  /*8b70*/  @P0 LDS.128 R48, [R4] ;  /* 0x0000000004300984 */ /* 0x0007280000000c00 */
[----:B------:R3:W1:Y:S04]  /*8b80*/  @P0 LDS.128 R44, [R3+0x10] ;  /* 0x00001000032c0984 */ /* 0x0006680000000c00 */
[----:B------:R3:W1:Y:S04]  /*8b90*/  @P0 LDS.128 R40, [R2+0x20] ;  /* 0x0000200002280984 */ /* 0x0006680000000c00 */
[----:B------:R3:W1:Y:S02]  /*8ba0*/  @P0 LDS.128 R36, [R34+0x30] ;  /* 0x0000300022240984 */ /* 0x0006640000000c00 */
.L_x_145:
[----:B------:R-:W-:Y:S05]  /*8bb0*/  BSYNC B1 ;  /* 0x0000000000017941 */ /* 0x000fea0003800000 */
.L_x_144:
        /* <DEDUP_REMOVED lines=21> */
.L_x_149:
[----:B------:R-:W-:Y:S01]  /*8d10*/  ISETP.NE.AND P0, PT, R71, RZ, PT ;  /* 0x000000ff4700720c */ /* 0x000fe20003f05270 */
[----:B------:R-:W-:Y:S05]  /*8d20*/  WARPSYNC.ALL ;  /* 0x0000000000007948 */ /* 0x000fea0003800000 */
[----:B------:R-:W-:Y:S01]  /*8d30*/  R2UR UR4, R25 ;  /* 0x00000000190472ca */ /* 0x000fe200000e0000 */
[----:B------:R-:W-:Y:S01]  /*8d40*/  VIADD R75, R75, 0x150 ;  /* 0x000001504b4b7836 */ /* 0x000fe20000000000 */
[----:B----4-:R-:W-:Y:S01]  /*8d50*/  LOP3.LUT R0, R48, 0xffffe000, RZ, 0xc0, !PT ;  /* 0xffffe00030007812 */ /* 0x010fe200078ec0ff */
[----:B------:R-:W-:Y:S01]  /*8d60*/  BSSY.RECONVERGENT B0, `(.L_x_150) ;  /* 0x000005f000007945 */ /* 0x000fe20003800200 */
[----:B---3--:R-:W-:Y:S02]  /*8d70*/  LOP3.LUT R2, R49, 0xffffe000, RZ, 0xc0, !PT ;  /* 0xffffe00031027812 */ /* 0x008fe400078ec0ff */
[----:B------:R-:W-:Y:S02]  /*8d80*/  LOP3.LUT R3, R50, 0xffffe000, RZ, 0xc0, !PT ;  /* 0xffffe00032037812 */ /* 0x000fe400078ec0ff */
[----:B------:R-:W-:Y:S02]  /*8d90*/  LOP3.LUT R20, R51, 0xffffe000, RZ, 0xc0, !PT ;  /* 0xffffe00033147812 */ /* 0x000fe400078ec0ff */
[----:B------:R-:W-:Y:S02]  /*8da0*/  LOP3.LUT R21, R44, 0xffffe000, RZ, 0xc0, !PT ;  /* 0xffffe0002c157812 */ /* 0x000fe400078ec0ff */
[----:B------:R-:W-:Y:S01]  /*8db0*/  LOP3.LUT R26, R45, 0xffffe000, RZ, 0xc0, !PT ;  /* 0xffffe0002d1a7812 */ /* 0x000fe200078ec0ff */
[----:B------:R-:W1:Y:S01]  /*8dc0*/  LDTM.x16 R4, tmem[UR4+0x30] ;  /* 0x00003004000479ee */ /* 0x000e620008240000 */
[----:B------:R-:W-:Y:S01]  /*8dd0*/  LOP3.LUT R29, R46, 0xffffe000, RZ, 0xc0, !PT ;  /* 0xffffe0002e1d7812 */ /* 0x000fe200078ec0ff */
[----:B------:R-:W-:Y:S01]  /*8de0*/  NOP ;  /* 0x0000000000007918 */ /* 0x000fe20000000000 */
[----:B------:R-:W-:Y:S02]  /*8df0*/  LOP3.LUT R28, R47, 0xffffe000, RZ, 0xc0, !PT ;  /* 0xffffe0002f1c7812 */ /* 0x000fe400078ec0ff */
[----:B------:R-:W-:Y:S02]  /*8e00*/  LOP3.LUT R75, R75, 0xfefffff8, RZ, 0xc0, !PT ;  /* 0xfefffff84b4b7812 */ /* 0x000fe400078ec0ff */
[----:B------:R-:W-:Y:S02]  /*8e10*/  LOP3.LUT R31, R40, 0xffffe000, RZ, 0xc0, !PT ;  /* 0xffffe000281f7812 */ /* 0x000fe400078ec0ff */
[----:B------:R-:W-:Y:S01]  /*8e20*/  LOP3.LUT R30, R41, 0xffffe000, RZ, 0xc0, !PT ;  /* 0xffffe000291e7812 */ /* 0x000fe200078ec0ff */
[----:B-1----:R1:W-:Y:S01]  /*8e30*/  SYNCS.ARRIVE.TRANS64.RED.A1T0 RZ, [R75+URZ], RZ ;  /* 0x000000ff4bff79a7 */ /* 0x0023e200081004ff */
[----:B------:R-:W-:Y:S02]  /*8e40*/  LOP3.LUT R33, R42, 0xffffe000, RZ, 0xc0, !PT ;  /* 0xffffe0002a217812 */ /* 0x000fe400078ec0ff */
[----:B------:R-:W-:Y:S02]  /*8e50*/  LOP3.LUT R32, R43, 0xffffe000, RZ, 0xc0, !PT ;  /* 0xffffe0002b207812 */ /* 0x000fe400078ec0ff */
[----:B------:R-:W-:Y:S02]  /*8e60*/  LOP3.LUT R35, R36, 0xffffe000, RZ, 0xc0, !PT ;  /* 0xffffe00024237812 */ /* 0x000fe400078ec0ff */
[----:B------:R-:W-:Y:S02]  /*8e70*/  LOP3.LUT R34, R37, 0xffffe000, RZ, 0xc0, !PT ;  /* 0xffffe00025227812 */ /* 0x000fe400078ec0ff */
[----:B------:R-:W-:Y:S02]  /*8e80*/  LOP3.LUT R37, R38, 0xffffe000, RZ, 0xc0, !PT ;  /* 0xffffe00026257812 */ /* 0x000fe400078ec0ff */
[----:B------:R-:W-:Y:S01]  /*8e90*/  LOP3.LUT R36, R39, 0xffffe000, RZ, 0xc0, !PT ;  /* 0xffffe00027247812 */ /* 0x000fe200078ec0ff */
[C---:B------:R-:W-:Y:S01]  /*8ea0*/  FMUL R4, R24.reuse, R4 ;  /* 0x0000000418047220 */ /* 0x040fe20000400000 */
[C---:B------:R-:W-:Y:S01]  /*8eb0*/  FMUL R5, R24.reuse, R5 ;  /* 0x0000000518057220 */ /* 0x040fe20000400000 */
[C---:B------:R-:W-:Y:S01]  /*8ec0*/  FMUL R6, R24.reuse, R6 ;  /* 0x0000000618067220 */ /* 0x040fe20000400000 */
[C---:B------:R-:W-:Y:S01]  /*8ed0*/  FMUL R7, R24.reuse, R7 ;  /* 0x0000000718077220 */ /* 0x040fe20000400000 */
[C---:B------:R-:W-:Y:S01]  /*8ee0*/  FFMA R4, R27.reuse, R0, R4 ;  /* 0x000000001b047223 */ /* 0x040fe20000000004 */
[C---:B------:R-:W-:Y:S01]  /*8ef0*/  FFMA R5, R27.reuse, R2, R5 ;  /* 0x000000021b057223 */ /* 0x040fe20000000005 */
[C---:B------:R-:W-:Y:S01]  /*8f00*/  FFMA R6, R27.reuse, R3, R6 ;  /* 0x000000031b067223 */ /* 0x040fe20000000006 */
[C---:B------:R-:W-:Y:S01]  /*8f10*/  FFMA R7, R27.reuse, R20, R7 ;  /* 0x000000141b077223 */ /* 0x040fe20000000007 */
[C---:B------:R-:W-:Y:S01]  /*8f20*/  FMUL R8, R24.reuse, R8 ;  /* 0x0000000818087220 */ /* 0x040fe20000400000 */
[C---:B------:R-:W-:Y:S01]  /*8f30*/  FMUL R9, R24.reuse, R9 ;  /* 0x0000000918097220 */ /* 0x040fe20000400000 */
[C---:B------:R-:W-:Y:S01]  /*8f40*/  FMUL R10, R24.reuse, R10 ;  /* 0x0000000a180a7220 */ /* 0x040fe20000400000 */
[C---:B------:R-:W-:Y:S01]  /*8f50*/  FMUL R11, R24.reuse, R11 ;  /* 0x0000000b180b7220 */ /* 0x040fe20000400000 */
[----:B------:R-:W-:Y:S01]  /*8f60*/  F2FP.TF32.F32.PACK_B R4, R4 ;  /* 0x00000004ff04723e */ /* 0x000fe200024050ff */
[C---:B------:R-:W-:Y:S01]  /*8f70*/  FFMA R8, R27.reuse, R21, R8 ;  /* 0x000000151b087223 */ /* 0x040fe20000000008 */
[----:B------:R-:W-:Y:S01]  /*8f80*/  F2FP.TF32.F32.PACK_B R5, R5 ;  /* 0x00000005ff05723e */ /* 0x000fe200024050ff */
[C---:B------:R-:W-:Y:S01]  /*8f90*/  FFMA R9, R27.reuse, R26, R9 ;  /* 0x0000001a1b097223 */ /* 0x040fe20000000009 */
[----:B------:R-:W-:Y:S01]  /*8fa0*/  F2FP.TF32.F32.PACK_B R6, R6 ;  /* 0x00000006ff06723e */ /* 0x000fe200024050ff */
[C---:B------:R-:W-:Y:S01]  /*8fb0*/  FFMA R10, R27.reuse, R29, R10 ;  /* 0x0000001d1b0a7223 */ /* 0x040fe2000000000a */
[----:B------:R-:W-:Y:S01]  /*8fc0*/  F2FP.TF32.F32.PACK_B R7, R7 ;  /* 0x00000007ff07723e */ /* 0x000fe200024050ff */
[C---:B------:R-:W-:Y:S01]  /*8fd0*/  FFMA R11, R27.reuse, R28, R11 ;  /* 0x0000001c1b0b7223 */ /* 0x040fe2000000000b */
[C---:B------:R-:W-:Y:S01]  /*8fe0*/  FMUL R12, R24.reuse, R12 ;  /* 0x0000000c180c7220 */ /* 0x040fe20000400000 */
[----:B------:R-:W-:Y:S01]  /*8ff0*/  F2FP.TF32.F32.PACK_B R8, R8 ;  /* 0x00000008ff08723e */ /* 0x000fe200024050ff */
[C---:B------:R-:W-:Y:S01]  /*9000*/  FMUL R13, R24.reuse, R13 ;  /* 0x0000000d180d7220 */ /* 0x040fe20000400000 */
[----:B------:R1:W-:Y:S01]  /*9010*/  STS.128 [R69+0x6000], R4 ;  /* 0x0060000445007388 */ /* 0x0003e20000000c00 */
        /* <DEDUP_REMOVED lines=8> */
[C---:B------:R-:W-:Y:S01]  /*90a0*/  FFMA R15, R27.reuse, R32, R15 ;  /* 0x000000201b0f7223 */ /* 0x040fe2000000000f */
[C---:B------:R-:W-:Y:S01]  /*90b0*/  FMUL R16, R24.reuse, R16 ;  /* 0x0000001018107220 */ /* 0x040fe20000400000 */
[----:B------:R-:W-:Y:S01]  /*90c0*/  F2FP.TF32.F32.PACK_B R12, R12 ;  /* 0x0000000cff0c723e */ /* 0x000fe200024050ff */
[----:B------:R1:W-:Y:S01]  /*90d0*/  STS.128 [R68+0x6010], R8 ;  /* 0x0060100844007388 */ /* 0x0003e20000000c00 */
[C---:B------:R-:W-:Y:S01]  /*90e0*/  FMUL R17, R24.reuse, R17 ;  /* 0x0000001118117220 */ /* 0x040fe20000400000 */
        /* <DEDUP_REMOVED lines=8> */
[----:B------:R-:W-:Y:S01]  /*9170*/  FFMA R19, R27, R36, R19 ;  /* 0x000000241b137223 */ /* 0x000fe20000000013 */
[----:B------:R-:W-:Y:S02]  /*9180*/  F2FP.TF32.F32.PACK_B R16, R16 ;  /* 0x00000010ff10723e */ /* 0x000fe400024050ff */
[----:B------:R1:W-:Y:S01]  /*9190*/  STS.128 [R67+0x6020], R12 ;  /* 0x0060200c43007388 */ /* 0x0003e20000000c00 */
[----:B------:R-:W-:Y:S02]  /*91a0*/  F2FP.TF32.F32.PACK_B R17, R17 ;  /* 0x00000011ff11723e */ /* 0x000fe400024050ff */
        /* <DEDUP_REMOVED lines=26> */
.L_x_151:
[----:B------:R-:W-:Y:S05]  /*9350*/  BSYNC.RECONVERGENT B0 ;  /* 0x0000000000007941 */ /* 0x000fea0003800200 */
.L_x_150:
[----:B------:R-:W-:Y:S01]  /*9360*/  BAR.SYNC.DEFER_BLOCKING 0x1, 0x80 ;  /* 0x0042000000007b1d */ /* 0x000fe20000010000 */
[----:B------:R-:W-:Y:S01]  /*9370*/  UISETP.NE.AND UP0, UPT, UR52, -0x4, UPT ;  /* 0xfffffffc3400788c */ /* 0x000fe2000bf05270 */
[----:B------:R-:W-:Y:S08]  /*9380*/  IADD3 R0, PT, PT, R22, 0x1, RZ ;  /* 0x0000000116007810 */ /* 0x000ff00007ffe0ff */
[----:B------:R-:W-:Y:S05]  /*9390*/  BRA.U !UP0, `(.L_x_152) ;  /* 0x0000000108287547 */ /* 0x000fea000b800000 */
[----:B------:R-:W-:Y:S01]  /*93a0*/  ISETP.NE.AND P0, PT, R74, RZ, PT ;  /* 0x000000ff4a00720c */ /* 0x000fe20003f05270 */
[----:B------:R-:W-:Y:S01]  /*93b0*/  IMAD.U32 R3, RZ, RZ, UR46 ;  /* 0x0000002eff037e24 */ /* 0x000fe2000f8e00ff */
[----:B------:R-:W-:Y:S01]  /*93c0*/  UIADD3 UR4, UPT, UPT, UR46, 0x1, URZ ;  /* 0x000000012e047890 */ /* 0x000fe2000fffe0ff */
[----:B------:R-:W-:Y:S03]  /*93d0*/  IMAD.U32 R2, RZ, RZ, UR47 ;  /* 0x0000002fff027e24 */ /* 0x000fe6000f8e00ff */
[----:B------:R-:W-:Y:S04]  /*93e0*/  UISETP.NE.AND UP0, UPT, UR4, 0x4, UPT ;  /* 0x000000040400788c */ /* 0x000fe8000bf05270 */
[----:B------:R-:W-:Y:S03]  /*93f0*/  USEL UR46, UR4, URZ, UP0 ;  /* 0x000000ff042e7287 */ /* 0x000fe60008000000 */
[----:B------:R-:W-:Y:S05]  /*9400*/  @P0 LEA R3, R3, UR43, 0x3 ;  /* 0x0000002b03030c11 */ /* 0x000fea000f8e18ff */
[----:B------:R-:W-:Y:S05]  /*9410*/  @P0 VIADD R3, R3, 0xe0 ;  /* 0x000000e003030836 */ /* 0x000fea0000000000 */
[----:B------:R-:W-:Y:S04]  /*9420*/  @P0 PRMT R2, R2, 0x654, R3 ;  /* 0x0000065402020816 */ /* 0x000fe80000000003 */
[----:B------:R3:W-:Y:S03]  /*9430*/  @P0 SYNCS.ARRIVE.TRANS64.RED.A1T0 RZ, [R2+URZ], RZ ;  /* 0x000000ff02ff09a7 */ /* 0x0007e600081004ff */
.L_x_152:
[----:B------:R-:W-:Y:S01]  /*9440*/  R2UR UR4, R58 ;  /* 0x000000003a0472ca */ /* 0x000fe200000e0000 */
[----:B------:R-:W-:Y:S01]  /*9450*/  UISETP.NE.AND UP0, UPT, UR62, URZ, UPT ;  /* 0x000000ff3e00728c */ /* 0x000fe2000bf05270 */
[----:B------:R-:W-:Y:S01]  /*9460*/  ISETP.NE.AND P0, PT, R62, 0x2, PT ;  /* 0x000000023e00780c */ /* 0x000fe20003f05270 */
[----:B------:R-:W-:Y:S01]  /*9470*/  UIADD3 UR24, UPT, UPT, UR37, UR63, URZ ;  /* 0x0000003f25187290 */ /* 0x000fe2000fffe0ff */
[----:B------:R-:W-:Y:S01]  /*9480*/  ISETP.NE.AND P1, PT, R0, 0x4, PT ;  /* 0x000000040000780c */ /* 0x000fe20003f25270 */
[----:B------:R-:W-:Y:S01]  /*9490*/  UIADD3 UR52, UPT, UPT, UR52, 0x4, URZ ;  /* 0x0000000434347890 */ /* 0x000fe2000fffe0ff */
[----:B------:R-:W-:Y:S01]  /*94a0*/  SEL R3, RZ, 0x1, P0 ;  /* 0x00000001ff037807 */ /* 0x000fe20000000000 */
[----:B------:R-:W-:Y:S01]  /*94b0*/  UMOV UR36, UR61 ;  /* 0x0000003d00247c82 */ /* 0x000fe20008000000 */
[----:B---3--:R-:W-:Y:S02]  /*94c0*/  SEL R2, RZ, 0x1, P1 ;  /* 0x00000001ff027807 */ /* 0x008fe40000800000 */
[----:B------:R-:W-:Y:S02]  /*94d0*/  LOP3.LUT R64, R64, R3, RZ, 0x3c, !PT ;  /* 0x0000000340407212 */ /* 0x000fe400078e3cff */
[----:B------:R-:W-:Y:S01]  /*94e0*/  LOP3.LUT R65, R65, R2, RZ, 0x3c, !PT ;  /* 0x0000000241417212 */ /* 0x000fe200078e3cff */
[----:B------:R-:W-:Y:S01]  /*94f0*/  UIADD3 UR20, UPT, UPT, UR38, UR4, URZ ;  /* 0x0000000426147290 */ /* 0x000fe2000fffe0ff */
[----:B------:R-:W-:Y:S02]  /*9500*/  SEL R62, R62, RZ, P0 ;  /* 0x000000ff3e3e7207 */ /* 0x000fe40000000000 */
[----:B------:R-:W-:Y:S01]  /*9510*/  SEL R22, R0, RZ, P1 ;  /* 0x000000ff00167207 */ /* 0x000fe20000800000 */
[----:B------:R-:W-:Y:S08]  /*9520*/  BRA.U UP0, `(.L_x_153) ;  /* 0xffffffc900907547 */ /* 0x000ff0000b83ffff */
[----:B------:R-:W-:-:S13]  /*9530*/  R2UR UR4, R59 ;  /* 0x000000003b0472ca */ /* 0x000fda00000e0000 */
[----:B------:R-:W-:-:S09]  /*9540*/  UISETP.NE.AND UP0, UPT, UR4, URZ, UPT ;  /* 0x000000ff0400728c */ /* 0x000fd2000bf05270 */
[----:B------:R-:W-:Y:S05]  /*9550*/  BRA.U !UP0, `(.L_x_154) ;  /* 0x0000000108487547 */ /* 0x000fea000b800000 */
[----:B------:R-:W3:Y:S02]  /*9560*/  LDCU.64 UR4, c[0x0][0x890] ;  /* 0x00011200ff0477ac */ /* 0x000ee40008000a00 */
[----:B---3--:R-:W-:-:S04]  /*9570*/  UISETP.NE.U32.AND UP0, UPT, UR4, URZ, UPT ;  /* 0x000000ff0400728c */ /* 0x008fc8000bf05070 */
[----:B------:R-:W-:-:S09]  /*9580*/  UISETP.NE.AND.EX UP0, UPT, UR5, URZ, UPT, UP0 ;  /* 0x000000ff0500728c */ /* 0x000fd2000bf05300 */
[----:B------:R-:W-:Y:S05]  /*9590*/  BRA.U UP0, `(.L_x_155) ;  /* 0x00000001000c7547 */ /* 0x000fea000b800000 */
[----:B------:R-:W-:-:S13]  /*95a0*/  FSETP.NEU.AND P0, PT, R27, RZ, PT ;  /* 0x000000ff1b00720b */ /* 0x000fda0003f0d000 */
[----:B------:R-:W-:Y:S05]  /*95b0*/  @!P0 EXIT ;  /* 0x000000000000894d */ /* 0x000fea0003800000 */
[----:B------:R-:W-:Y:S05]  /*95c0*/  BRA `(.L_x_154) ;  /* 0x00000000002c7947 */ /* 0x000fea0003800000 */
.L_x_155:
[----:B------:R-:W-:Y:S01]  /*95d0*/  ISETP.NE.AND P0, PT, R61, RZ, PT ;  /* 0x000000ff3d00720c */ /* 0x000fe20003f05270 */
[----:B------:R-:W-:-:S12]  /*95e0*/  BSSY.RECONVERGENT B0, `(.L_x_154) ;  /* 0x0000009000007945 */ /* 0x000fd80003800200 */
[----:B------:R-:W-:Y:S05]  /*95f0*/  @P0 BRA `(.L_x_156) ;  /* 0x0000000000140947 */ /* 0x000fea0003800000 */
[----:B------:R-:W3:Y:S02]  /*9600*/  LDCU.64 UR4, c[0x0][0x888] ;  /* 0x00011100ff0477ac */ /* 0x000ee40008000a00 */
[----:B---3--:R-:W-:-:S04]  /*9610*/  ISETP.NE.U32.AND P0, PT, RZ, UR4, PT ;  /* 0x00000004ff007c0c */ /* 0x008fc8000bf05070 */
[----:B------:R-:W-:-:S13]  /*9620*/  ISETP.NE.AND.EX P0, PT, RZ, UR5, PT, P0 ;  /* 0x00000005ff007c0c */ /* 0x000fda000bf05300 */
[----:B------:R-:W-:Y:S05]  /*9630*/  @!P0 EXIT ;  /* 0x000000000000894d */ /* 0x000fea0003800000 */
[----:B------:R-:W-:Y:S05]  /*9640*/  BRA `(.L_x_157) ;  /* 0x0000000000087947 */ /* 0x000fea0003800000 */
.L_x_156:
[----:B------:R-:W-:-:S13]  /*9650*/  FSETP.NEU.AND P0, PT, R27, RZ, PT ;  /* 0x000000ff1b00720b */ /* 0x000fda0003f0d000 */
[----:B------:R-:W-:Y:S05]  /*9660*/  @!P0 EXIT ;  /* 0x000000000000894d */ /* 0x000fea0003800000 */
.L_x_157:
[----:B------:R-:W-:Y:S05]  /*9670*/  BSYNC.RECONVERGENT B0 ;  /* 0x0000000000007941 */ /* 0x000fea0003800200 */
.L_x_154:
[----:B------:R-:W-:Y:S01]  /*9680*/  ULEA UR4, UR46, UR43, 0x3 ;  /* 0x0000002b2e047291 */ /* 0x000fe2000f8e18ff */
[----:B------:R-:W-:-:S04]  /*9690*/  DEPBAR.LE SB0, 0x0 ;  /* 0x000080000000791a */ /* 0x000fc80000000000 */
[----:B------:R-:W-:-:S04]  /*96a0*/  UIADD3 UR4, UPT, UPT, UR4, 0xe0, URZ ;  /* 0x000000e004047890 */ /* 0x000fc8000fffe0ff */
[----:B------:R-:W-:-:S09]  /*96b0*/  UPRMT UR4, UR47, 0x654, UR4 ;  /* 0x000006542f047896 */ /* 0x000fd20008000004 */
[----:B------:R-:W-:Y:S01]  /*96c0*/  SYNCS.ARRIVE.TRANS64.RED.A1T0 RZ, [UR4], RZ ;  /* 0x000000ffffff79a7 */ /* 0x000fe20008100404 */
[----:B------:R-:W-:Y:S05]  /*96d0*/  EXIT ;  /* 0x000000000000794d */ /* 0x000fea0003800000 */
.L_x_25:
[----:B--2---:R2:W3:Y:S02]  /*96e0*/  SYNCS.PHASECHK.TRANS64.TRYWAIT P0, [R3+URZ+0x180], R2 ;  /* 0x00018002030075a7 */ /* 0x0044e400080011ff */
[----:B---3--:R-:W-:Y:S05]  /*96f0*/  @!P0 NANOSLEEP.SYNCS 0x989680 ;  /* 0x009896800000895d */ /* 0x008fea0003900000 */
[----:B------:R-:W3:Y:S02]  /*9700*/  @!P0 SYNCS.PHASECHK.TRANS64 P0, [R3+URZ+0x180], R2 ;  /* 0x00018002030085a7 */ /* 0x000ee400080010ff */
[----:B---3--:R-:W-:Y:S05]  /*9710*/  @!P0 BRA `(.L_x_25) ;  /* 0xfffffffc00f08947 */ /* 0x008fea000383ffff */
[----:B------:R-:W-:Y:S05]  /*9720*/  BRA `(.L_x_158) ;  /* 0xffffff8400087947 */ /* 0x000fea000383ffff */
.L_x_28:
[----:B-1----:R-:W-:-:S07]  /*9730*/  MOV R0, UR33 ;  /* 0x0000002100007c02 */ /* 0x002fce0008000f00 */
.L_x_159:
[----:B-1----:R1:W2:Y:S02]  /*9740*/  SYNCS.PHASECHK.TRANS64.TRYWAIT P0, [R0+URZ+0x60], R3 ;  /* 0x00006003000075a7 */ /* 0x0022a400080011ff */
[----:B--2---:R-:W-:Y:S05]  /*9750*/  @!P0 NANOSLEEP.SYNCS 0x989680 ;  /* 0x009896800000895d */ /* 0x004fea0003900000 */
[----:B------:R-:W2:Y:S02]  /*9760*/  @!P0 SYNCS.PHASECHK.TRANS64 P0, [R0+URZ+0x60], R3 ;  /* 0x00006003000085a7 */ /* 0x000ea400080010ff */
[----:B--2---:R-:W-:Y:S05]  /*9770*/  @!P0 BRA `(.L_x_159) ;  /* 0xfffffffc00f08947 */ /* 0x004fea000383ffff */
[----:B------:R-:W-:Y:S05]  /*9780*/  BRA `(.L_x_27) ;  /* 0xffffff8400607947 */ /* 0x000fea000383ffff */
.L_x_35:
[----:B-1----:R-:W-:-:S07]  /*9790*/  MOV R0, UR17 ;  /* 0x0000001100007c02 */ /* 0x002fce0008000f00 */
.L_x_160:
[----:B-1----:R1:W2:Y:S02]  /*97a0*/  SYNCS.PHASECHK.TRANS64.TRYWAIT P0, [R0+URZ+0x60], R3 ;  /* 0x00006003000075a7 */ /* 0x0022a400080011ff */
[----:B--2---:R-:W-:Y:S05]  /*97b0*/  @!P0 NANOSLEEP.SYNCS 0x989680 ;  /* 0x009896800000895d */ /* 0x004fea0003900000 */
[----:B------:R-:W2:Y:S02]  /*97c0*/  @!P0 SYNCS.PHASECHK.TRANS64 P0, [R0+URZ+0x60], R3 ;  /* 0x00006003000085a7 */ /* 0x000ea400080010ff */
[----:B--2---:R-:W-:Y:S05]  /*97d0*/  @!P0 BRA `(.L_x_160) ;  /* 0xfffffffc00f08947 */ /* 0x004fea000383ffff */
[----:B------:R-:W-:Y:S05]  /*97e0*/  BRA `(.L_x_34) ;  /* 0xffffff8800207947 */ /* 0x000fea000383ffff */
.L_x_40:
[----:B-1----:R1:W2:Y:S02]  /*97f0*/  SYNCS.PHASECHK.TRANS64.TRYWAIT P0, [R3+URZ+0x110], R0 ;  /* 0x00011000030075a7 */ /* 0x0022a400080011ff */
[----:B--2---:R-:W-:Y:S05]  /*9800*/  @!P0 NANOSLEEP.SYNCS 0x989680 ;  /* 0x009896800000895d */ /* 0x004fea0003900000 */
[----:B------:R-:W2:Y:S02]  /*9810*/  @!P0 SYNCS.PHASECHK.TRANS64 P0, [R3+URZ+0x110], R0 ;  /* 0x00011000030085a7 */ /* 0x000ea400080010ff */
[----:B--2---:R-:W-:Y:S05]  /*9820*/  @!P0 BRA `(.L_x_40) ;  /* 0xfffffffc00f08947 */ /* 0x004fea000383ffff */
[----:B------:R-:W-:Y:S05]  /*9830*/  BRA `(.L_x_161) ;  /* 0xffffff8800c87947 */ /* 0x000fea000383ffff */
.L_x_44:
[----:B-1----:R-:W-:-:S07]  /*9840*/  MOV R0, UR4 ;  /* 0x0000000400007c02 */ /* 0x002fce0008000f00 */
.L_x_162:
[----:B-1----:R1:W2:Y:S02]  /*9850*/  SYNCS.PHASECHK.TRANS64.TRYWAIT P0, [R0+URZ], R3 ;  /* 0x00000003000075a7 */ /* 0x0022a400080011ff */
[----:B--2---:R-:W-:Y:S05]  /*9860*/  @!P0 NANOSLEEP.SYNCS 0x989680 ;  /* 0x009896800000895d */ /* 0x004fea0003900000 */
[----:B------:R-:W2:Y:S02]  /*9870*/  @!P0 SYNCS.PHASECHK.TRANS64 P0, [R0+URZ], R3 ;  /* 0x00000003000085a7 */ /* 0x000ea400080010ff */
[----:B--2---:R-:W-:Y:S05]  /*9880*/  @!P0 BRA `(.L_x_162) ;  /* 0xfffffffc00f08947 */ /* 0x004fea000383ffff */
[----:B------:R-:W-:Y:S05]  /*9890*/  BRA `(.L_x_163) ;  /* 0xffffff9000707947 */ /* 0x000fea000383ffff */
.L_x_45:
[----:B------:R-:W-:-:S07]  /*98a0*/  MOV R0, UR5 ;  /* 0x0000000500007c02 */ /* 0x000fce0008000f00 */
.L_x_164:
[----:B-1----:R1:W2:Y:S02]  /*98b0*/  SYNCS.PHASECHK.TRANS64.TRYWAIT P0, [R0+URZ], R3 ;  /* 0x00000003000075a7 */ /* 0x0022a400080011ff */
[----:B--2---:R-:W-:Y:S05]  /*98c0*/  @!P0 NANOSLEEP.SYNCS 0x989680 ;  /* 0x009896800000895d */ /* 0x004fea0003900000 */
[----:B------:R-:W2:Y:S02]  /*98d0*/  @!P0 SYNCS.PHASECHK.TRANS64 P0, [R0+URZ], R3 ;  /* 0x00000003000085a7 */ /* 0x000ea400080010ff */
[----:B--2---:R-:W-:Y:S05]  /*98e0*/  @!P0 BRA `(.L_x_164) ;  /* 0xfffffffc00f08947 */ /* 0x004fea000383ffff */
[----:B------:R-:W-:Y:S05]  /*98f0*/  BRA `(.L_x_165) ;  /* 0xffffff90007c7947 */ /* 0x000fea000383ffff */
.L_x_46:
[----:B------:R-:W-:-:S07]  /*9900*/  MOV R0, UR5 ;  /* 0x0000000500007c02 */ /* 0x000fce0008000f00 */
.L_x_166:
[----:B-1----:R1:W2:Y:S02]  /*9910*/  SYNCS.PHASECHK.TRANS64.TRYWAIT P0, [R0+URZ], R3 ;  /* 0x00000003000075a7 */ /* 0x0022a400080011ff */
[----:B--2---:R-:W-:Y:S05]  /*9920*/  @!P0 NANOSLEEP.SYNCS 0x989680 ;  /* 0x009896800000895d */ /* 0x004fea0003900000 */
[----:B------:R-:W2:Y:S02]  /*9930*/  @!P0 SYNCS.PHASECHK.TRANS64 P0, [R0+URZ], R3 ;  /* 0x00000003000085a7 */ /* 0x000ea400080010ff */
[----:B--2---:R-:W-:Y:S05]  /*9940*/  @!P0 BRA `(.L_x_166) ;  /* 0xfffffffc00f08947 */ /* 0x004fea000383ffff */
[----:B------:R-:W-:Y:S05]  /*9950*/  BRA `(.L_x_167) ;  /* 0xffffff9000887947 */ /* 0x000fea000383ffff */
.L_x_47:
[----:B------:R-:W-:-:S07]  /*9960*/  MOV R0, UR5 ;  /* 0x0000000500007c02 */ /* 0x000fce0008000f00 */
.L_x_168:
[----:B-1----:R1:W2:Y:S02]  /*9970*/  SYNCS.PHASECHK.TRANS64.TRYWAIT P0, [R0+URZ], R3 ;  /* 0x00000003000075a7 */ /* 0x0022a400080011ff */
[----:B--2---:R-:W-:Y:S05]  /*9980*/  @!P0 NANOSLEEP.SYNCS 0x989680 ;  /* 0x009896800000895d */ /* 0x004fea0003900000 */
[----:B------:R-:W2:Y:S02]  /*9990*/  @!P0 SYNCS.PHASECHK.TRANS64 P0, [R0+URZ], R3 ;  /* 0x00000003000085a7 */ /* 0x000ea400080010ff */
[----:B--2---:R-:W-:Y:S05]  /*99a0*/  @!P0 BRA `(.L_x_168) ;  /* 0xfffffffc00f08947 */ /* 0x004fea000383ffff */
[----:B------:R-:W-:Y:S05]  /*99b0*/  BRA `(.L_x_169) ;  /* 0xffffff9000947947 */ /* 0x000fea000383ffff */
.L_x_48:
[----:B------:R-:W-:-:S07]  /*99c0*/  MOV R0, UR5 ;  /* 0x0000000500007c02 */ /* 0x000fce0008000f00 */
.L_x_170:
[----:B-1----:R1:W2:Y:S02]  /*99d0*/  SYNCS.PHASECHK.TRANS64.TRYWAIT P0, [R0+URZ], R3 ;  /* 0x00000003000075a7 */ /* 0x0022a400080011ff */
[----:B--2---:R-:W-:Y:S05]  /*99e0*/  @!P0 NANOSLEEP.SYNCS 0x989680 ;  /* 0x009896800000895d */ /* 0x004fea0003900000 */
[----:B------:R-:W2:Y:S02]  /*99f0*/  @!P0 SYNCS.PHASECHK.TRANS64 P0, [R0+URZ], R3 ;  /* 0x00000003000085a7 */ /* 0x000ea400080010ff */
[----:B--2---:R-:W-:Y:S05]  /*9a00*/  @!P0 BRA `(.L_x_170) ;  /* 0xfffffffc00f08947 */ /* 0x004fea000383ffff */
[----:B------:R-:W-:Y:S05]  /*9a10*/  BRA `(.L_x_171) ;  /* 0xffffff9000a07947 */ /* 0x000fea000383ffff */
.L_x_49:
[----:B------:R-:W-:-:S07]  /*9a20*/  MOV R0, UR5 ;  /* 0x0000000500007c02 */ /* 0x000fce0008000f00 */
.L_x_172:
[----:B-1----:R1:W2:Y:S02]  /*9a30*/  SYNCS.PHASECHK.TRANS64.TRYWAIT P0, [R0+URZ], R3 ;  /* 0x00000003000075a7 */ /* 0x0022a400080011ff */
[----:B--2---:R-:W-:Y:S05]  /*9a40*/  @!P0 NANOSLEEP.SYNCS 0x989680 ;  /* 0x009896800000895d */ /* 0x004fea0003900000 */
[----:B------:R-:W2:Y:S02]  /*9a50*/  @!P0 SYNCS.PHASECHK.TRANS64 P0, [R0+URZ], R3 ;  /* 0x00000003000085a7 */ /* 0x000ea400080010ff */
[----:B--2---:R-:W-:Y:S05]  /*9a60*/  @!P0 BRA `(.L_x_172) ;  /* 0xfffffffc00f08947 */ /* 0x004fea000383ffff */
[----:B------:R-:W-:Y:S05]  /*9a70*/  BRA `(.L_x_173) ;  /* 0xffffff9000ac7947 */ /* 0x000fea000383ffff */
.L_x_50:
[----:B------:R-:W-:-:S07]  /*9a80*/  MOV R0, UR5 ;  /* 0x0000000500007c02 */ /* 0x000fce0008000f00 */
.L_x_174:
[----:B-1----:R1:W2:Y:S02]  /*9a90*/  SYNCS.PHASECHK.TRANS64.TRYWAIT P0, [R0+URZ], R3 ;  /* 0x00000003000075a7 */ /* 0x0022a400080011ff */
[----:B--2---:R-:W-:Y:S05]  /*9aa0*/  @!P0 NANOSLEEP.SYNCS 0x989680 ;  /* 0x009896800000895d */ /* 0x004fea0003900000 */
[----:B------:R-:W2:Y:S02]  /*9ab0*/  @!P0 SYNCS.PHASECHK.TRANS64 P0, [R0+URZ], R3 ;  /* 0x00000003000085a7 */ /* 0x000ea400080010ff */
[----:B--2---:R-:W-:Y:S05]  /*9ac0*/  @!P0 BRA `(.L_x_174) ;  /* 0xfffffffc00f08947 */ /* 0x004fea000383ffff */
[----:B------:R-:W-:Y:S05]  /*9ad0*/  BRA `(.L_x_175) ;  /* 0xffffff9000b87947 */ /* 0x000fea000383ffff */
.L_x_51:
[----:B------:R-:W-:-:S07]  /*9ae0*/  MOV R0, UR5 ;  /* 0x0000000500007c02 */ /* 0x000fce0008000f00 */
.L_x_176:
[----:B-1----:R1:W2:Y:S02]  /*9af0*/  SYNCS.PHASECHK.TRANS64.TRYWAIT P0, [R0+URZ], R3 ;  /* 0x00000003000075a7 */ /* 0x0022a400080011ff */
[----:B--2---:R-:W-:Y:S05]  /*9b00*/  @!P0 NANOSLEEP.SYNCS 0x989680 ;  /* 0x009896800000895d */ /* 0x004fea0003900000 */
[----:B------:R-:W2:Y:S02]  /*9b10*/  @!P0 SYNCS.PHASECHK.TRANS64 P0, [R0+URZ], R3 ;  /* 0x00000003000085a7 */ /* 0x000ea400080010ff */
[----:B--2---:R-:W-:Y:S05]  /*9b20*/  @!P0 BRA `(.L_x_176) ;  /* 0xfffffffc00f08947 */ /* 0x004fea000383ffff */
[----:B------:R-:W-:Y:S05]  /*9b30*/  BRA `(.L_x_177) ;  /* 0xffffff9000c47947 */ /* 0x000fea000383ffff */
.L_x_52:
[----:B------:R-:W-:-:S07]  /*9b40*/  MOV R0, UR5 ;  /* 0x0000000500007c02 */ /* 0x000fce0008000f00 */
.L_x_178:
[----:B-1----:R1:W2:Y:S02]  /*9b50*/  SYNCS.PHASECHK.TRANS64.TRYWAIT P0, [R0+URZ], R3 ;  /* 0x00000003000075a7 */ /* 0x0022a400080011ff */
[----:B--2---:R-:W-:Y:S05]  /*9b60*/  @!P0 NANOSLEEP.SYNCS 0x989680 ;  /* 0x009896800000895d */ /* 0x004fea0003900000 */
[----:B------:R-:W2:Y:S02]  /*9b70*/  @!P0 SYNCS.PHASECHK.TRANS64 P0, [R0+URZ], R3 ;  /* 0x00000003000085a7 */ /* 0x000ea400080010ff */
[----:B--2---:R-:W-:Y:S05]  /*9b80*/  @!P0 BRA `(.L_x_178) ;  /* 0xfffffffc00f08947 */ /* 0x004fea000383ffff */
[----:B------:R-:W-:Y:S05]  /*9b90*/  BRA `(.L_x_179) ;  /* 0xffffff9000d07947 */ /* 0x000fea000383ffff */
.L_x_53:
[----:B------:R-:W-:-:S07]  /*9ba0*/  MOV R0, UR5 ;  /* 0x0000000500007c02 */ /* 0x000fce0008000f00 */
.L_x_180:
[----:B-1----:R1:W2:Y:S02]  /*9bb0*/  SYNCS.PHASECHK.TRANS64.TRYWAIT P0, [R0+URZ], R3 ;  /* 0x00000003000075a7 */ /* 0x0022a400080011ff */
[----:B--2---:R-:W-:Y:S05]  /*9bc0*/  @!P0 NANOSLEEP.SYNCS 0x989680 ;  /* 0x009896800000895d */ /* 0x004fea0003900000 */
[----:B------:R-:W2:Y:S02]  /*9bd0*/  @!P0 SYNCS.PHASECHK.TRANS64 P0, [R0+URZ], R3 ;  /* 0x00000003000085a7 */ /* 0x000ea400080010ff */
[----:B--2---:R-:W-:Y:S05]  /*9be0*/  @!P0 BRA `(.L_x_180) ;  /* 0xfffffffc00f08947 */ /* 0x004fea000383ffff */
[----:B------:R-:W-:Y:S05]  /*9bf0*/  BRA `(.L_x_181) ;  /* 0xffffff9000dc7947 */ /* 0x000fea000383ffff */
.L_x_54:
[----:B------:R-:W-:-:S07]  /*9c00*/  MOV R0, UR5 ;  /* 0x0000000500007c02 */ /* 0x000fce0008000f00 */
.L_x_182:
[----:B-1----:R1:W2:Y:S02]  /*9c10*/  SYNCS.PHASECHK.TRANS64.TRYWAIT P0, [R0+URZ], R3 ;  /* 0x00000003000075a7 */ /* 0x0022a400080011ff */
[----:B--2---:R-:W-:Y:S05]  /*9c20*/  @!P0 NANOSLEEP.SYNCS 0x989680 ;  /* 0x009896800000895d */ /* 0x004fea0003900000 */
[----:B------:R-:W2:Y:S02]  /*9c30*/  @!P0 SYNCS.PHASECHK.TRANS64 P0, [R0+URZ], R3 ;  /* 0x00000003000085a7 */ /* 0x000ea400080010ff */
[----:B--2---:R-:W-:Y:S05]  /*9c40*/  @!P0 BRA `(.L_x_182) ;  /* 0xfffffffc00f08947 */ /* 0x004fea000383ffff */
[----:B------:R-:W-:Y:S05]  /*9c50*/  BRA `(.L_x_183) ;  /* 0xffffff9000e87947 */ /* 0x000fea000383ffff */
.L_x_57:
[----:B-1----:R1:W2:Y:S02]  /*9c60*/  SYNCS.PHASECHK.TRANS64.TRYWAIT P0, [R2+URZ+0x170], R5 ;  /* 0x00017005020075a7 */ /* 0x0022a400080011ff */
[----:B--2---:R-:W-:Y:S05]  /*9c70*/  @!P0 NANOSLEEP.SYNCS 0x989680 ;  /* 0x009896800000895d */ /* 0x004fea0003900000 */
[----:B------:R-:W2:Y:S02]  /*9c80*/  @!P0 SYNCS.PHASECHK.TRANS64 P0, [R2+URZ+0x170], R5 ;  /* 0x00017005020085a7 */ /* 0x000ea400080010ff */
[----:B--2---:R-:W-:Y:S05]  /*9c90*/  @!P0 BRA `(.L_x_57) ;  /* 0xfffffffc00f08947 */ /* 0x004fea000383ffff */
[----:B------:R-:W-:Y:S05]  /*9ca0*/  BRA `(.L_x_184) ;  /* 0xffffff9400447947 */ /* 0x000fea000383ffff */
.L_x_58:
[----:B------:R-:W-:-:S07]  /*9cb0*/  MOV R2, UR4 ;  /* 0x0000000400027c02 */ /* 0x000fce0008000f00 */
.L_x_185:
[----:B-1----:R1:W2:Y:S02]  /*9cc0*/  SYNCS.PHASECHK.TRANS64.TRYWAIT P0, [R2+URZ+0x120], R5 ;  /* 0x00012005020075a7 */ /* 0x0022a400080011ff */
[----:B--2---:R-:W-:Y:S05]  /*9cd0*/  @!P0 NANOSLEEP.SYNCS 0x989680 ;  /* 0x009896800000895d */ /* 0x004fea0003900000 */
[----:B------:R-:W2:Y:S02]  /*9ce0*/  @!P0 SYNCS.PHASECHK.TRANS64 P0, [R2+URZ+0x120], R5 ;  /* 0x00012005020085a7 */ /* 0x000ea400080010ff */
[----:B--2---:R-:W-:Y:S05]  /*9cf0*/  @!P0 BRA `(.L_x_185) ;  /* 0xfffffffc00f08947 */ /* 0x004fea000383ffff */
[----:B------:R-:W-:Y:S05]  /*9d00*/  BRA `(.L_x_186) ;  /* 0xffffff9400547947 */ /* 0x000fea000383ffff */
.L_x_59:
[----:B-1----:R1:W2:Y:S02]  /*9d10*/  SYNCS.PHASECHK.TRANS64.TRYWAIT P1, [R2+URZ+0x110], R5 ;  /* 0x00011005020075a7 */ /* 0x0022a400080211ff */
[----:B--2---:R-:W-:Y:S05]  /*9d20*/  @!P1 NANOSLEEP.SYNCS 0x989680 ;  /* 0x009896800000995d */ /* 0x004fea0003900000 */
[----:B------:R-:W2:Y:S02]  /*9d30*/  @!P1 SYNCS.PHASECHK.TRANS64 P1, [R2+URZ+0x110], R5 ;  /* 0x00011005020095a7 */ /* 0x000ea400080210ff */
[----:B--2---:R-:W-:Y:S05]  /*9d40*/  @!P1 BRA `(.L_x_59) ;  /* 0xfffffffc00f09947 */ /* 0x004fea000383ffff */
[----:B------:R-:W-:Y:S05]  /*9d50*/  BRA `(.L_x_187) ;  /* 0xffffff9400847947 */ /* 0x000fea000383ffff */
.L_x_62:
[----:B------:R-:W-:-:S07]  /*9d60*/  MOV R0, UR4 ;  /* 0x0000000400007c02 */ /* 0x000fce0008000f00 */
.L_x_188:
[----:B-1----:R1:W2:Y:S02]  /*9d70*/  SYNCS.PHASECHK.TRANS64.TRYWAIT P0, [R0+URZ+0x120], R3 ;  /* 0x00012003000075a7 */ /* 0x0022a400080011ff */
[----:B--2---:R-:W-:Y:S05]  /*9d80*/  @!P0 NANOSLEEP.SYNCS 0x989680 ;  /* 0x009896800000895d */ /* 0x004fea0003900000 */
[----:B------:R-:W2:Y:S02]  /*9d90*/  @!P0 SYNCS.PHASECHK.TRANS64 P0, [R0+URZ+0x120], R3 ;  /* 0x00012003000085a7 */ /* 0x000ea400080010ff */
[----:B--2---:R-:W-:Y:S05]  /*9da0*/  @!P0 BRA `(.L_x_188) ;  /* 0xfffffffc00f08947 */ /* 0x004fea000383ffff */
[----:B------:R-:W-:Y:S05]  /*9db0*/  BRA `(.L_x_61) ;  /* 0xffffff9400d87947 */ /* 0x000fea000383ffff */
.L_x_71:
[----:B-1----:R-:W-:-:S04]  /*9dc0*/  MOV R0, UR5 ;  /* 0x0000000500007c02 */ /* 0x002fc80008000f00 */
[----:B------:R1:W2:Y:S03]  /*9dd0*/  SYNCS.PHASECHK.TRANS64.TRYWAIT P0, [R0+URZ+0x8], R7 ;  /* 0x00000807000075a7 */ /* 0x0002a600080011ff */
[----:B--2---:R-:W-:Y:S05]  /*9de0*/  @!P0 NANOSLEEP.SYNCS 0x989680 ;  /* 0x009896800000895d */ /* 0x004fea0003900000 */
[----:B------:R-:W2:Y:S02]  /*9df0*/  @!P0 SYNCS.PHASECHK.TRANS64 P0, [R0+URZ+0x8], R7 ;  /* 0x00000807000085a7 */ /* 0x000ea400080010ff */
[----:B--2---:R-:W-:Y:S05]  /*9e00*/  @!P0 BRA `(.L_x_71) ;  /* 0xfffffffc00ec8947 */ /* 0x004fea000383ffff */
[----:B------:R-:W-:Y:S05]  /*9e10*/  BRA `(.L_x_70) ;  /* 0xffffff98008c7947 */ /* 0x000fea000383ffff */
.L_x_73:
[----:B------:R-:W-:Y:S01]  /*9e20*/  BSSY B0, `(.L_x_189) ;  /* 0x0000006000007945 */ /* 0x000fe20003800000 */
[----:B------:R-:W-:-:S07]  /*9e30*/  MOV R15, 0xffffffff ;  /* 0xffffffff000f7802 */ /* 0x000fce0000000f00 */
[----:B-1---5:R-:W-:Y:S05]  /*9e40*/  WARPSYNC.COLLECTIVE R15, `(.L_x_190) ;  /* 0x000000000f0c7348 */ /* 0x022fea0003c00000 */
[----:B------:R-:W-:Y:S02]  /*9e50*/  ELECT P6, UR79, PT ;  /* 0x00000000004f782f */ /* 0x000fe400038c0000 */
[----:B------:R-:W-:Y:S01]  /*9e60*/  MOV R14, UR79 ;  /* 0x0000004f000e7c02 */ /* 0x000fe20008000f00 */
[----:B-1---5:R-:W-:Y:S10]  /*9e70*/  ENDCOLLECTIVE ;  /* 0x000000000000791b */ /* 0x022ff40003800000 */
.L_x_190:
[----:B------:R-:W-:Y:S05]  /*9e80*/  BSYNC B0 ;  /* 0x0000000000007941 */ /* 0x000fea0003800000 */
.L_x_189:
[----:B------:R-:W-:Y:S01]  /*9e90*/  PLOP3.LUT P0, PT, P6, PT, PT, 0x80, 0x8 ;  /* 0x000000000008781c */ /* 0x000fe2000370f070 */
[----:B------:R-:W-:-:S12]  /*9ea0*/  BRA `(.L_x_191) ;  /* 0xffffff9800b87947 */ /* 0x000fd8000383ffff */
.L_x_75:
[----:B-1----:R-:W-:-:S04]  /*9eb0*/  MOV R0, UR5 ;  /* 0x0000000500007c02 */ /* 0x002fc80008000f00 */
[----:B------:R1:W2:Y:S03]  /*9ec0*/  SYNCS.PHASECHK.TRANS64.TRYWAIT P0, [R0+URZ+0x8], R5 ;  /* 0x00000805000075a7 */ /* 0x0002a600080011ff */
[----:B--2---:R-:W-:Y:S05]  /*9ed0*/  @!P0 NANOSLEEP.SYNCS 0x989680 ;  /* 0x009896800000895d */ /* 0x004fea0003900000 */
[----:B------:R-:W2:Y:S02]  /*9ee0*/  @!P0 SYNCS.PHASECHK.TRANS64 P0, [R0+URZ+0x8], R5 ;  /* 0x00000805000085a7 */ /* 0x000ea400080010ff */
[----:B--2---:R-:W-:Y:S05]  /*9ef0*/  @!P0 BRA `(.L_x_75) ;  /* 0xfffffffc00ec8947 */ /* 0x004fea000383ffff */
[----:B------:R-:W-:Y:S05]  /*9f00*/  BRA `(.L_x_74) ;  /* 0xffffff9800bc7947 */ /* 0x000fea000383ffff */
.L_x_76:
[----:B-1----:R1:W2:Y:S02]  /*9f10*/  SYNCS.PHASECHK.TRANS64.TRYWAIT P0, [R0+URZ+0x110], R5 ;  /* 0x00011005000075a7 */ /* 0x0022a400080011ff */
[----:B--2---:R-:W-:Y:S05]  /*9f20*/  @!P0 NANOSLEEP.SYNCS 0x989680 ;  /* 0x009896800000895d */ /* 0x004fea0003900000 */
[----:B------:R-:W2:Y:S02]  /*9f30*/  @!P0 SYNCS.PHASECHK.TRANS64 P0, [R0+URZ+0x110], R5 ;  /* 0x00011005000085a7 */ /* 0x000ea400080010ff */
[----:B--2---:R-:W-:Y:S05]  /*9f40*/  @!P0 BRA `(.L_x_76) ;  /* 0xfffffffc00f08947 */ /* 0x004fea000383ffff */
[----:B------:R-:W-:Y:S05]  /*9f50*/  BRA `(.L_x_192) ;  /* 0xffffff9c00a87947 */ /* 0x000fea000383ffff */
.L_x_78:
[----:B------:R-:W-:-:S07]  /*9f60*/  MOV R0, UR31 ;  /* 0x0000001f00007c02 */ /* 0x000fce0008000f00 */
.L_x_193:
[----:B-1----:R1:W2:Y:S02]  /*9f70*/  SYNCS.PHASECHK.TRANS64.TRYWAIT P0, [R0+URZ+0x150], R5 ;  /* 0x00015005000075a7 */ /* 0x0022a400080011ff */
[----:B--2---:R-:W-:Y:S05]  /*9f80*/  @!P0 NANOSLEEP.SYNCS 0x989680 ;  /* 0x009896800000895d */ /* 0x004fea0003900000 */
[----:B------:R-:W2:Y:S02]  /*9f90*/  @!P0 SYNCS.PHASECHK.TRANS64 P0, [R0+URZ+0x150], R5 ;  /* 0x00015005000085a7 */ /* 0x000ea400080010ff */
[----:B--2---:R-:W-:Y:S05]  /*9fa0*/  @!P0 BRA `(.L_x_193) ;  /* 0xfffffffc00f08947 */ /* 0x004fea000383ffff */
[----:B------:R-:W-:Y:S05]  /*9fb0*/  BRA `(.L_x_194) ;  /* 0xffffff9c00f47947 */ /* 0x000fea000383ffff */
.L_x_81:
[----:B------:R-:W-:Y:S07]  /*9fc0*/  MOV R0, UR5 ;  /* 0x0000000500007c02 */ /* 0x000fee0008000f00 */
.L_x_195:
[----:B-1----:R1:W2:Y:S02]  /*9fd0*/  SYNCS.PHASECHK.TRANS64.TRYWAIT P0, [R0+URZ], R5 ;  /* 0x00000005000075a7 */ /* 0x0022a400080011ff */
[----:B--2---:R-:W-:Y:S05]  /*9fe0*/  @!P0 NANOSLEEP.SYNCS 0x989680 ;  /* 0x009896800000895d */ /* 0x004fea0003900000 */
[----:B------:R-:W2:Y:S02]  /*9ff0*/  @!P0 SYNCS.PHASECHK.TRANS64 P0, [R0+URZ], R5 ;  /* 0x00000005000085a7 */ /* 0x000ea400080010ff */
[----:B--2---:R-:W-:Y:S05]  /*a000*/  @!P0 BRA `(.L_x_195) ;  /* 0xfffffffc00f08947 */ /* 0x004fea000383ffff */
[----:B------:R-:W-:Y:S05]  /*a010*/  BRA `(.L_x_80) ;  /* 0xffffffa000087947 */ /* 0x000fea000383ffff */
.L_x_85:
[----:B-1----:R-:W-:-:S07]  /*a020*/  MOV R0, UR4 ;  /* 0x0000000400007c02 */ /* 0x002fce0008000f00 */
.L_x_196:
[----:B-1----:R1:W2:Y:S02]  /*a030*/  SYNCS.PHASECHK.TRANS64.TRYWAIT P0, [R0+URZ], R3 ;  /* 0x00000003000075a7 */ /* 0x0022a400080011ff */
[----:B--2---:R-:W-:Y:S05]  /*a040*/  @!P0 NANOSLEEP.SYNCS 0x989680 ;  /* 0x009896800000895d */ /* 0x004fea0003900000 */
[----:B------:R-:W2:Y:S02]  /*a050*/  @!P0 SYNCS.PHASECHK.TRANS64 P0, [R0+URZ], R3 ;  /* 0x00000003000085a7 */ /* 0x000ea400080010ff */
[----:B--2---:R-:W-:Y:S05]  /*a060*/  @!P0 BRA `(.L_x_196) ;  /* 0xfffffffc00f08947 */ /* 0x004fea000383ffff */
[----:B------:R-:W-:Y:S05]  /*a070*/  BRA `(.L_x_197) ;  /* 0xffffffa000fc7947 */ /* 0x000fea000383ffff */
.L_x_86:
[----:B------:R-:W-:-:S07]  /*a080*/  MOV R0, UR5 ;  /* 0x0000000500007c02 */ /* 0x000fce0008000f00 */
.L_x_198:
[----:B-1----:R1:W2:Y:S02]  /*a090*/  SYNCS.PHASECHK.TRANS64.TRYWAIT P0, [R0+URZ], R3 ;  /* 0x00000003000075a7 */ /* 0x0022a400080011ff */
[----:B--2---:R-:W-:Y:S05]  /*a0a0*/  @!P0 NANOSLEEP.SYNCS 0x989680 ;  /* 0x009896800000895d */ /* 0x004fea0003900000 */
[----:B------:R-:W2:Y:S02]  /*a0b0*/  @!P0 SYNCS.PHASECHK.TRANS64 P0, [R0+URZ], R3 ;  /* 0x00000003000085a7 */ /* 0x000ea400080010ff */
[----:B--2---:R-:W-:Y:S05]  /*a0c0*/  @!P0 BRA `(.L_x_198) ;  /* 0xfffffffc00f08947 */ /* 0x004fea000383ffff */
[----:B------:R-:W-:Y:S05]  /*a0d0*/  BRA `(.L_x_199) ;  /* 0xffffffa400087947 */ /* 0x000fea000383ffff */
.L_x_87:
[----:B------:R-:W-:-:S07]  /*a0e0*/  MOV R0, UR5 ;  /* 0x0000000500007c02 */ /* 0x000fce0008000f00 */
.L_x_200:
[----:B-1----:R1:W2:Y:S02]  /*a0f0*/  SYNCS.PHASECHK.TRANS64.TRYWAIT P0, [R0+URZ], R3 ;  /* 0x00000003000075a7 */ /* 0x0022a400080011ff */
[----:B--2---:R-:W-:Y:S05]  /*a100*/  @!P0 NANOSLEEP.SYNCS 0x989680 ;  /* 0x009896800000895d */ /* 0x004fea0003900000 */
[----:B------:R-:W2:Y:S02]  /*a110*/  @!P0 SYNCS.PHASECHK.TRANS64 P0, [R0+URZ], R3 ;  /* 0x00000003000085a7 */ /* 0x000ea400080010ff */
[----:B--2---:R-:W-:Y:S05]  /*a120*/  @!P0 BRA `(.L_x_200) ;  /* 0xfffffffc00f08947 */ /* 0x004fea000383ffff */
[----:B------:R-:W-:Y:S05]  /*a130*/  BRA `(.L_x_201) ;  /* 0xffffffa400147947 */ /* 0x000fea000383ffff */
.L_x_90:
[----:B------:R-:W-:-:S07]  /*a140*/  MOV R0, UR26 ;  /* 0x0000001a00007c02 */ /* 0x000fce0008000f00 */
.L_x_202:
[----:B-1----:R1:W2:Y:S02]  /*a150*/  SYNCS.PHASECHK.TRANS64.TRYWAIT P1, [R0+URZ+0x190], R3 ;  /* 0x00019003000075a7 */ /* 0x0022a400080211ff */
[----:B--2---:R-:W-:Y:S05]  /*a160*/  @!P1 NANOSLEEP.SYNCS 0x989680 ;  /* 0x009896800000995d */ /* 0x004fea0003900000 */
[----:B------:R-:W2:Y:S02]  /*a170*/  @!P1 SYNCS.PHASECHK.TRANS64 P1, [R0+URZ+0x190], R3 ;  /* 0x00019003000095a7 */ /* 0x000ea400080210ff */
[----:B--2---:R-:W-:Y:S05]  /*a180*/  @!P1 BRA `(.L_x_202) ;  /* 0xfffffffc00f09947 */ /* 0x004fea000383ffff */
[----:B------:R-:W-:Y:S05]  /*a190*/  BRA `(.L_x_203) ;  /* 0xffffffa400607947 */ /* 0x000fea000383ffff */
.L_x_95:
[----:B--2---:R2:W3:Y:S02]  /*a1a0*/  SYNCS.PHASECHK.TRANS64.TRYWAIT P0, [R12+URZ+0x110], R9 ;  /* 0x000110090c0075a7 */ /* 0x0044e400080011ff */
[----:B---3--:R-:W-:Y:S05]  /*a1b0*/  @!P0 NANOSLEEP.SYNCS 0x989680 ;  /* 0x009896800000895d */ /* 0x008fea0003900000 */
[----:B------:R-:W3:Y:S02]  /*a1c0*/  @!P0 SYNCS.PHASECHK.TRANS64 P0, [R12+URZ+0x110], R9 ;  /* 0x000110090c0085a7 */ /* 0x000ee400080010ff */
[----:B---3--:R-:W-:Y:S05]  /*a1d0*/  @!P0 BRA `(.L_x_95) ;  /* 0xfffffffc00f08947 */ /* 0x008fea000383ffff */
[----:B------:R-:W-:Y:S05]  /*a1e0*/  BRA `(.L_x_204) ;  /* 0xffffffa800887947 */ /* 0x000fea000383ffff */
.L_x_98:
[----:B------:R-:W-:Y:S07]  /*a1f0*/  MOV R0, UR21 ;  /* 0x0000001500007c02 */ /* 0x000fee0008000f00 */
.L_x_205:
[----:B--2---:R2:W3:Y:S02]  /*a200*/  SYNCS.PHASECHK.TRANS64.TRYWAIT P2, [R0+URZ+0x108], R11 ;  /* 0x0001080b000075a7 */ /* 0x0044e400080411ff */
[----:B---3--:R-:W-:Y:S05]  /*a210*/  @!P2 NANOSLEEP.SYNCS 0x989680 ;  /* 0x009896800000a95d */ /* 0x008fea0003900000 */
[----:B------:R-:W3:Y:S02]  /*a220*/  @!P2 SYNCS.PHASECHK.TRANS64 P2, [R0+URZ+0x108], R11 ;  /* 0x0001080b0000a5a7 */ /* 0x000ee400080410ff */
[----:B---3--:R-:W-:Y:S05]  /*a230*/  @!P2 BRA `(.L_x_205) ;  /* 0xfffffffc00f0a947 */ /* 0x008fea000383ffff */
[----:B------:R-:W-:Y:S05]  /*a240*/  BRA `(.L_x_97) ;  /* 0xffffffac00f07947 */ /* 0x000fea000383ffff */
.L_x_101:
[----:B--2---:R-:W-:Y:S07]  /*a250*/  MOV R0, UR21 ;  /* 0x0000001500007c02 */ /* 0x004fee0008000f00 */
.L_x_206:
[----:B--2---:R2:W3:Y:S02]  /*a260*/  SYNCS.PHASECHK.TRANS64.TRYWAIT P0, [R0+URZ+0xe0], R9 ;  /* 0x0000e009000075a7 */ /* 0x0044e400080011ff */
[----:B---3--:R-:W-:Y:S05]  /*a270*/  @!P0 NANOSLEEP.SYNCS 0x989680 ;  /* 0x009896800000895d */ /* 0x008fea0003900000 */
[----:B------:R-:W3:Y:S02]  /*a280*/  @!P0 SYNCS.PHASECHK.TRANS64 P0, [R0+URZ+0xe0], R9 ;  /* 0x0000e009000085a7 */ /* 0x000ee400080010ff */
[----:B---3--:R-:W-:Y:S05]  /*a290*/  @!P0 BRA `(.L_x_206) ;  /* 0xfffffffc00f08947 */ /* 0x008fea000383ffff */
[----:B------:R-:W-:Y:S05]  /*a2a0*/  BRA `(.L_x_207) ;  /* 0xffffffb0004c7947 */ /* 0x000fea000383ffff */
.L_x_102:
[----:B------:R-:W-:Y:S07]  /*a2b0*/  MOV R0, UR21 ;  /* 0x0000001500007c02 */ /* 0x000fee0008000f00 */
.L_x_208:
[----:B--2---:R2:W3:Y:S02]  /*a2c0*/  SYNCS.PHASECHK.TRANS64.TRYWAIT P0, [R0+URZ+0xe8], R9 ;  /* 0x0000e809000075a7 */ /* 0x0044e400080011ff */
[----:B---3--:R-:W-:Y:S05]  /*a2d0*/  @!P0 NANOSLEEP.SYNCS 0x989680 ;  /* 0x009896800000895d */ /* 0x008fea0003900000 */
[----:B------:R-:W3:Y:S02]  /*a2e0*/  @!P0 SYNCS.PHASECHK.TRANS64 P0, [R0+URZ+0xe8], R9 ;  /* 0x0000e809000085a7 */ /* 0x000ee400080010ff */
[----:B---3--:R-:W-:Y:S05]  /*a2f0*/  @!P0 BRA `(.L_x_208) ;  /* 0xfffffffc00f08947 */ /* 0x008fea000383ffff */
[----:B------:R-:W-:Y:S05]  /*a300*/  BRA `(.L_x_209) ;  /* 0xffffffb000a87947 */ /* 0x000fea000383ffff */
.L_x_103:
[----:B------:R-:W-:Y:S07]  /*a310*/  MOV R0, UR21 ;  /* 0x0000001500007c02 */ /* 0x000fee0008000f00 */
.L_x_210:
[----:B--2---:R2:W3:Y:S02]  /*a320*/  SYNCS.PHASECHK.TRANS64.TRYWAIT P0, [R0+URZ+0xf0], R9 ;  /* 0x0000f009000075a7 */ /* 0x0044e400080011ff */
[----:B---3--:R-:W-:Y:S05]  /*a330*/  @!P0 NANOSLEEP.SYNCS 0x989680 ;  /* 0x009896800000895d */ /* 0x008fea0003900000 */
[----:B------:R-:W3:Y:S02]  /*a340*/  @!P0 SYNCS.PHASECHK.TRANS64 P0, [R0+URZ+0xf0], R9 ;  /* 0x0000f009000085a7 */ /* 0x000ee400080010ff */
[----:B---3--:R-:W-:Y:S05]  /*a350*/  @!P0 BRA `(.L_x_210) ;  /* 0xfffffffc00f08947 */ /* 0x008fea000383ffff */
[----:B------:R-:W-:Y:S05]  /*a360*/  BRA `(.L_x_211) ;  /* 0xffffffb400047947 */ /* 0x000fea000383ffff */
.L_x_104:
[----:B------:R-:W-:Y:S07]  /*a370*/  MOV R0, UR21 ;  /* 0x0000001500007c02 */ /* 0x000fee0008000f00 */
.L_x_212:
[----:B--2---:R2:W3:Y:S02]  /*a380*/  SYNCS.PHASECHK.TRANS64.TRYWAIT P0, [R0+URZ+0xf8], R9 ;  /* 0x0000f809000075a7 */ /* 0x0044e400080011ff */
[----:B---3--:R-:W-:Y:S05]  /*a390*/  @!P0 NANOSLEEP.SYNCS 0x989680 ;  /* 0x009896800000895d */ /* 0x008fea0003900000 */
[----:B------:R-:W3:Y:S02]  /*a3a0*/  @!P0 SYNCS.PHASECHK.TRANS64 P0, [R0+URZ+0xf8], R9 ;  /* 0x0000f809000085a7 */ /* 0x000ee400080010ff */
[----:B---3--:R-:W-:Y:S05]  /*a3b0*/  @!P0 BRA `(.L_x_212) ;  /* 0xfffffffc00f08947 */ /* 0x008fea000383ffff */
[----:B------:R-:W-:Y:S05]  /*a3c0*/  BRA `(.L_x_213) ;  /* 0xffffffb400607947 */ /* 0x000fea000383ffff */
.L_x_106:
[----:B------:R-:W-:-:S07]  /*a3d0*/  MOV R0, UR21 ;  /* 0x0000001500007c02 */ /* 0x000fce0008000f00 */
.L_x_214:
[----:B--2---:R2:W4:Y:S02]  /*a3e0*/  SYNCS.PHASECHK.TRANS64.TRYWAIT P0, [R0+URZ+0xe0], R3 ;  /* 0x0000e003000075a7 */ /* 0x00452400080011ff */
[----:B----4-:R-:W-:Y:S05]  /*a3f0*/  @!P0 NANOSLEEP.SYNCS 0x989680 ;  /* 0x009896800000895d */ /* 0x010fea0003900000 */
[----:B------:R-:W4:Y:S02]  /*a400*/  @!P0 SYNCS.PHASECHK.TRANS64 P0, [R0+URZ+0xe0], R3 ;  /* 0x0000e003000085a7 */ /* 0x000f2400080010ff */
[----:B----4-:R-:W-:Y:S05]  /*a410*/  @!P0 BRA `(.L_x_214) ;  /* 0xfffffffc00f08947 */ /* 0x010fea000383ffff */
[----:B------:R-:W-:Y:S05]  /*a420*/  BRA `(.L_x_215) ;  /* 0xffffffb400ec7947 */ /* 0x000fea000383ffff */
.L_x_107:
[----:B--2---:R-:W-:-:S07]  /*a430*/  MOV R0, UR21 ;  /* 0x0000001500007c02 */ /* 0x004fce0008000f00 */
.L_x_216:
[----:B--2---:R2:W4:Y:S02]  /*a440*/  SYNCS.PHASECHK.TRANS64.TRYWAIT P0, [R0+URZ+0xe8], R3 ;  /* 0x0000e803000075a7 */ /* 0x00452400080011ff */
[----:B----4-:R-:W-:Y:S05]  /*a450*/  @!P0 NANOSLEEP.SYNCS 0x989680 ;  /* 0x009896800000895d */ /* 0x010fea0003900000 */
[----:B------:R-:W4:Y:S02]  /*a460*/  @!P0 SYNCS.PHASECHK.TRANS64 P0, [R0+URZ+0xe8], R3 ;  /* 0x0000e803000085a7 */ /* 0x000f2400080010ff */
[----:B----4-:R-:W-:Y:S05]  /*a470*/  @!P0 BRA `(.L_x_216) ;  /* 0xfffffffc00f08947 */ /* 0x010fea000383ffff */
[----:B------:R-:W-:Y:S05]  /*a480*/  BRA `(.L_x_217) ;  /* 0xffffffb400dc7947 */ /* 0x000fea000383ffff */
.L_x_108:
[----:B--2---:R-:W-:-:S07]  /*a490*/  MOV R0, UR21 ;  /* 0x0000001500007c02 */ /* 0x004fce0008000f00 */
.L_x_218:
[----:B--2---:R2:W4:Y:S02]  /*a4a0*/  SYNCS.PHASECHK.TRANS64.TRYWAIT P0, [R0+URZ+0xf0], R3 ;  /* 0x0000f003000075a7 */ /* 0x00452400080011ff */
[----:B----4-:R-:W-:Y:S05]  /*a4b0*/  @!P0 NANOSLEEP.SYNCS 0x989680 ;  /* 0x009896800000895d */ /* 0x010fea0003900000 */
[----:B------:R-:W4:Y:S02]  /*a4c0*/  @!P0 SYNCS.PHASECHK.TRANS64 P0, [R0+URZ+0xf0], R3 ;  /* 0x0000f003000085a7 */ /* 0x000f2400080010ff */
[----:B----4-:R-:W-:Y:S05]  /*a4d0*/  @!P0 BRA `(.L_x_218) ;  /* 0xfffffffc00f08947 */ /* 0x010fea000383ffff */
[----:B------:R-:W-:Y:S05]  /*a4e0*/  BRA `(.L_x_219) ;  /* 0xffffffb400cc7947 */ /* 0x000fea000383ffff */
.L_x_110:
[----:B-1----:R1:W2:Y:S02]  /*a4f0*/  SYNCS.PHASECHK.TRANS64.TRYWAIT P0, [R3+URZ+0x110], R0 ;  /* 0x00011000030075a7 */ /* 0x0022a400080011ff */
[----:B--2---:R-:W-:Y:S05]  /*a500*/  @!P0 NANOSLEEP.SYNCS 0x989680 ;  /* 0x009896800000895d */ /* 0x004fea0003900000 */
[----:B------:R-:W2:Y:S02]  /*a510*/  @!P0 SYNCS.PHASECHK.TRANS64 P0, [R3+URZ+0x110], R0 ;  /* 0x00011000030085a7 */ /* 0x000ea400080010ff */
[----:B--2---:R-:W-:Y:S05]  /*a520*/  @!P0 BRA `(.L_x_110) ;  /* 0xfffffffc00f08947 */ /* 0x004fea000383ffff */
[----:B------:R-:W-:Y:S05]  /*a530*/  BRA `(.L_x_220) ;  /* 0xffffffb800a07947 */ /* 0x000fea000383ffff */
.L_x_121:
[----:B-1----:R-:W-:Y:S04]  /*a540*/  MOV R2, UR43 ;  /* 0x0000002b00027c02 */ /* 0x002fe80008000f00 */
[----:B------:R1:W2:Y:S03]  /*a550*/  SYNCS.PHASECHK.TRANS64.TRYWAIT P1, [R2+URZ+0xc0], R3 ;  /* 0x0000c003020075a7 */ /* 0x0002a600080211ff */
[----:B--2---:R-:W-:Y:S05]  /*a560*/  @!P1 NANOSLEEP.SYNCS 0x989680 ;  /* 0x009896800000995d */ /* 0x004fea0003900000 */
[----:B------:R-:W2:Y:S02]  /*a570*/  @!P1 SYNCS.PHASECHK.TRANS64 P1, [R2+URZ+0xc0], R3 ;  /* 0x0000c003020095a7 */ /* 0x000ea400080210ff */
[----:B--2---:R-:W-:Y:S05]  /*a580*/  @!P1 BRA `(.L_x_121) ;  /* 0xfffffffc00ec9947 */ /* 0x004fea000383ffff */
[----:B------:R-:W-:Y:S05]  /*a590*/  BRA `(.L_x_120) ;  /* 0xffffffc800107947 */ /* 0x000fea000383ffff */
.L_x_123:
[----:B-1----:R1:W4:Y:S02]  /*a5a0*/  SYNCS.PHASECHK.TRANS64.TRYWAIT P0, [R75+URZ+0x130], R0 ;  /* 0x000130004b0075a7 */ /* 0x00232400080011ff */
[----:B----4-:R-:W-:Y:S05]  /*a5b0*/  @!P0 NANOSLEEP.SYNCS 0x989680 ;  /* 0x009896800000895d */ /* 0x010fea0003900000 */
[----:B------:R-:W4:Y:S02]  /*a5c0*/  @!P0 SYNCS.PHASECHK.TRANS64 P0, [R75+URZ+0x130], R0 ;  /* 0x000130004b0085a7 */ /* 0x000f2400080010ff */
[----:B----4-:R-:W-:Y:S05]  /*a5d0*/  @!P0 BRA `(.L_x_123) ;  /* 0xfffffffc00f08947 */ /* 0x010fea000383ffff */
[----:B------:R-:W-:Y:S05]  /*a5e0*/  BRA `(.L_x_122) ;  /* 0xffffffc800387947 */ /* 0x000fea000383ffff */
.L_x_132:
[----:B-1----:R1:W3:Y:S02]  /*a5f0*/  SYNCS.PHASECHK.TRANS64.TRYWAIT P0, [R3+URZ+0xc0], R0 ;  /* 0x0000c000030075a7 */ /* 0x0022e400080011ff */
[----:B---3--:R-:W-:Y:S05]  /*a600*/  @!P0 NANOSLEEP.SYNCS 0x989680 ;  /* 0x009896800000895d */ /* 0x008fea0003900000 */
[----:B------:R-:W3:Y:S02]  /*a610*/  @!P0 SYNCS.PHASECHK.TRANS64 P0, [R3+URZ+0xc0], R0 ;  /* 0x0000c000030085a7 */ /* 0x000ee400080010ff */
[----:B---3--:R-:W-:Y:S05]  /*a620*/  @!P0 BRA `(.L_x_132) ;  /* 0xfffffffc00f08947 */ /* 0x008fea000383ffff */
[----:B------:R-:W-:Y:S05]  /*a630*/  BRA `(.L_x_131) ;  /* 0xffffffd000687947 */ /* 0x000fea000383ffff */
.L_x_140:
[----:B-1----:R1:W3:Y:S02]  /*a640*/  SYNCS.PHASECHK.TRANS64.TRYWAIT P0, [R0+URZ+0xc0], R7 ;  /* 0x0000c007000075a7 */ /* 0x0022e400080011ff */
[----:B---3--:R-:W-:Y:S05]  /*a650*/  @!P0 NANOSLEEP.SYNCS 0x989680 ;  /* 0x009896800000895d */ /* 0x008fea0003900000 */
[----:B------:R-:W3:Y:S02]  /*a660*/  @!P0 SYNCS.PHASECHK.TRANS64 P0, [R0+URZ+0xc0], R7 ;  /* 0x0000c007000085a7 */ /* 0x000ee400080010ff */
[----:B---3--:R-:W-:Y:S05]  /*a670*/  @!P0 BRA `(.L_x_140) ;  /* 0xfffffffc00f08947 */ /* 0x008fea000383ffff */
[----:B------:R-:W-:Y:S05]  /*a680*/  BRA `(.L_x_139) ;  /* 0xffffffd800c07947 */ /* 0x000fea000383ffff */
.L_x_148:
[----:B-1----:R1:W3:Y:S02]  /*a690*/  SYNCS.PHASECHK.TRANS64.TRYWAIT P0, [R0+URZ+0xc0], R5 ;  /* 0x0000c005000075a7 */ /* 0x0022e400080011ff */
[----:B---3--:R-:W-:Y:S05]  /*a6a0*/  @!P0 NANOSLEEP.SYNCS 0x989680 ;  /* 0x009896800000895d */ /* 0x008fea0003900000 */
[----:B------:R-:W3:Y:S02]  /*a6b0*/  @!P0 SYNCS.PHASECHK.TRANS64 P0, [R0+URZ+0xc0], R5 ;  /* 0x0000c005000085a7 */ /* 0x000ee400080010ff */
[----:B---3--:R-:W-:Y:S05]  /*a6c0*/  @!P0 BRA `(.L_x_148) ;  /* 0xfffffffc00f08947 */ /* 0x008fea000383ffff */
[----:B------:R-:W-:Y:S05]  /*a6d0*/  BRA `(.L_x_147) ;  /* 0xffffffe400187947 */ /* 0x000fea000383ffff */
        .weak           $__internal_0_$__cuda_sm10x_tcgen05_guardrail_trap_col_being_dealloced_not_returned_by_alloc
        .type           $__internal_0_$__cuda_sm10x_tcgen05_guardrail_trap_col_being_dealloced_not_returned_by_alloc,@function
        .size           $__internal_0_$__cuda_sm10x_tcgen05_guardrail_trap_col_being_dealloced_not_returned_by_alloc,($__internal_1_$__cuda_sm10x_tcgen05_guardrail_trap_phase_invalid_during_alloc - $__internal_0_$__cuda_sm10x_tcgen05_guardrail_trap_col_being_dealloced_not_returned_by_alloc)
$__internal_0_$__cuda_sm10x_tcgen05_guardrail_trap_col_being_dealloced_not_returned_by_alloc:
[----:B------:R-:W-:Y:S05]  /*a6e0*/  BPT.TRAP 0x1 ;  /* 0x000000040000795c */ /* 0x000fea0000300000 */
[----:B------:R-:W-:-:S04]  /*a6f0*/  HFMA2 R3, -RZ, RZ, 0, 0 ;  /* 0x00000000ff037431 */ /* 0x000fc800000001ff */
[----:B------:R-:W-:Y:S05]  /*a700*/  RET.REL.NODEC R2 `(_ZN7cutlass13device_kernelINS_4gemm6kernel13GemmUniversalIN4cute5tupleIJiiiiEEENS1_10collective13CollectiveMmaINS1_35MainloopSm100TmaUmmaWarpSpecializedILi12ELi2ELi4ENS5_IJNS4_1CILi2EEESB_NSA_ILi1EEEEEEEENS5_IJNSA_ILi128EEESF_NSA_ILi32EEEEEENS_10tfloat32_tENS5_IJlSC_lEEESI_SJ_NS4_8TiledMMAINS4_8MMA_AtomIJNS4_23SM100_MMA_TF32_2x1SM_SSISI_SI_fLi128ELi128ELNS4_4UMMA5MajorE0ELSO_0ELNSN_7ScaleInE0ELSP_0EEEEEENS4_6LayoutINS5_IJSC_SC_SC_EEENS5_IJNSA_ILi0EEESU_SU_EEEEENS5_IJNS4_10UnderscoreESX_SX_EEEEENS4_28SM100_TMA_2SM_LOAD_MULTICASTENS4_14ComposedLayoutINS4_7SwizzleILi3ELi4ELi3EEENS4_18smem_ptr_flag_bitsILi32EEENSS_INS5_IJNSA_ILi8EEESG_EEENS5_IJSG_SC_EEEEEEEvNS4_8identityENS4_18SM100_TMA_2SM_LOADES1A_vS1B_EENS_8epilogue10collective18CollectiveEpilogueINS1E_23Sm100TmaWarpSpecializedILi4ELi2ELi16ELb1ELb0EEEJNS5_IJNSA_ILi64EEESF_SG_EEENS5_IJNSS_IS1J_SC_EENSS_INS5_IJNSA_ILi16EEESB_EEENS5_IJSC_S1J_EEEEEEEESI_SJ_SI_SJ_NS1E_6fusion15FusionCallbacksIS1I_NS1R_17LinearCombinationISI_fSI_fLNS_15FloatRoundStyleE2EEES1K_S1Q_JEEENS4_5SM1004TMEM4LOAD26SM100_TMEM_LOAD_32dp32b16xENS4_13SM90_TMA_LOADENS11_INS12_ILi2ELi4ELi3EEES15_NSS_INS5_IJS16_S1M_EEENS5_IJS1M_SC_EEEEEEENS4_39AutoVectorizingCopyWithAssumedAlignmentILi128EEENS4_14SM90_TMA_STOREES26_S28_S28_EEEvvEEEEvNT_6ParamsE) ;  /* 0xffffff58023c7950 */ /* 0x000fea0003c3ffff */
        .weak           $__internal_1_$__cuda_sm10x_tcgen05_guardrail_trap_phase_invalid_during_alloc
        .type           $__internal_1_$__cuda_sm10x_tcgen05_guardrail_trap_phase_invalid_during_alloc,@function
        .size           $__internal_1_$__cuda_sm10x_tcgen05_guardrail_trap_phase_invalid_during_alloc,($__internal_2_$__cuda_sm10x_tcgen05_guardrail_trap_unallocated_columns_being_dealloced - $__internal_1_$__cuda_sm10x_tcgen05_guardrail_trap_phase_invalid_during_alloc)
$__internal_1_$__cuda_sm10x_tcgen05_guardrail_trap_phase_invalid_during_alloc:
[----:B------:R-:W-:Y:S05]  /*a710*/  BPT.TRAP 0x1 ;  /* 0x000000040000795c */ /* 0x000fea0000300000 */
[----:B------:R-:W-:-:S04]  /*a720*/  MOV R5, 0x0 ;  /* 0x0000000000057802 */ /* 0x000fc80000000f00 */
[----:B------:R-:W-:Y:S05]  /*a730*/  RET.REL.NODEC R4 `(_ZN7cutlass13device_kernelINS_4gemm6kernel13GemmUniversalIN4cute5tupleIJiiiiEEENS1_10collective13CollectiveMmaINS1_35MainloopSm100TmaUmmaWarpSpecializedILi12ELi2ELi4ENS5_IJNS4_1CILi2EEESB_NSA_ILi1EEEEEEEENS5_IJNSA_ILi128EEESF_NSA_ILi32EEEEEENS_10tfloat32_tENS5_IJlSC_lEEESI_SJ_NS4_8TiledMMAINS4_8MMA_AtomIJNS4_23SM100_MMA_TF32_2x1SM_SSISI_SI_fLi128ELi128ELNS4_4UMMA5MajorE0ELSO_0ELNSN_7ScaleInE0ELSP_0EEEEEENS4_6LayoutINS5_IJSC_SC_SC_EEENS5_IJNSA_ILi0EEESU_SU_EEEEENS5_IJNS4_10UnderscoreESX_SX_EEEEENS4_28SM100_TMA_2SM_LOAD_MULTICASTENS4_14ComposedLayoutINS4_7SwizzleILi3ELi4ELi3EEENS4_18smem_ptr_flag_bitsILi32EEENSS_INS5_IJNSA_ILi8EEESG_EEENS5_IJSG_SC_EEEEEEEvNS4_8identityENS4_18SM100_TMA_2SM_LOADES1A_vS1B_EENS_8epilogue10collective18CollectiveEpilogueINS1E_23Sm100TmaWarpSpecializedILi4ELi2ELi16ELb1ELb0EEEJNS5_IJNSA_ILi64EEESF_SG_EEENS5_IJNSS_IS1J_SC_EENSS_INS5_IJNSA_ILi16EEESB_EEENS5_IJSC_S1J_EEEEEEEESI_SJ_SI_SJ_NS1E_6fusion15FusionCallbacksIS1I_NS1R_17LinearCombinationISI_fSI_fLNS_15FloatRoundStyleE2EEES1K_S1Q_JEEENS4_5SM1004TMEM4LOAD26SM100_TMEM_LOAD_32dp32b16xENS4_13SM90_TMA_LOADENS11_INS12_ILi2ELi4ELi3EEES15_NSS_INS5_IJS16_S1M_EEENS5_IJS1M_SC_EEEEEEENS4_39AutoVectorizingCopyWithAssumedAlignmentILi128EEENS4_14SM90_TMA_STOREES26_S28_S28_EEEvvEEEEvNT_6ParamsE) ;  /* 0xffffff5804307950 */ /* 0x000fea0003c3ffff */
        .weak           $__internal_2_$__cuda_sm10x_tcgen05_guardrail_trap_unallocated_columns_being_dealloced
        .type           $__internal_2_$__cuda_sm10x_tcgen05_guardrail_trap_unallocated_columns_being_dealloced,@function
        .size           $__internal_2_$__cuda_sm10x_tcgen05_guardrail_trap_unallocated_columns_being_dealloced,(.L_x_222 - $__internal_2_$__cuda_sm10x_tcgen05_guardrail_trap_unallocated_columns_being_dealloced)
$__internal_2_$__cuda_sm10x_tcgen05_guardrail_trap_unallocated_columns_being_dealloced:
[----:B------:R-:W-:Y:S05]  /*a740*/  BPT.TRAP 0x1 ;  /* 0x000000040000795c */ /* 0x000fea0000300000 */
[----:B------:R-:W-:-:S04]  /*a750*/  HFMA2 R3, -RZ, RZ, 0, 0 ;  /* 0x00000000ff037431 */ /* 0x000fc800000001ff */
[----:B------:R-:W-:Y:S05]  /*a760*/  RET.REL.NODEC R2 `(_ZN7cutlass13device_kernelINS_4gemm6kernel13GemmUniversalIN4cute5tupleIJiiiiEEENS1_10collective13CollectiveMmaINS1_35MainloopSm100TmaUmmaWarpSpecializedILi12ELi2ELi4ENS5_IJNS4_1CILi2EEESB_NSA_ILi1EEEEEEEENS5_IJNSA_ILi128EEESF_NSA_ILi32EEEEEENS_10tfloat32_tENS5_IJlSC_lEEESI_SJ_NS4_8TiledMMAINS4_8MMA_AtomIJNS4_23SM100_MMA_TF32_2x1SM_SSISI_SI_fLi128ELi128ELNS4_4UMMA5MajorE0ELSO_0ELNSN_7ScaleInE0ELSP_0EEEEEENS4_6LayoutINS5_IJSC_SC_SC_EEENS5_IJNSA_ILi0EEESU_SU_EEEEENS5_IJNS4_10UnderscoreESX_SX_EEEEENS4_28SM100_TMA_2SM_LOAD_MULTICASTENS4_14ComposedLayoutINS4_7SwizzleILi3ELi4ELi3EEENS4_18smem_ptr_flag_bitsILi32EEENSS_INS5_IJNSA_ILi8EEESG_EEENS5_IJSG_SC_EEEEEEEvNS4_8identityENS4_18SM100_TMA_2SM_LOADES1A_vS1B_EENS_8epilogue10collective18CollectiveEpilogueINS1E_23Sm100TmaWarpSpecializedILi4ELi2ELi16ELb1ELb0EEEJNS5_IJNSA_ILi64EEESF_SG_EEENS5_IJNSS_IS1J_SC_EENSS_INS5_IJNSA_ILi16EEESB_EEENS5_IJSC_S1J_EEEEEEEESI_SJ_SI_SJ_NS1E_6fusion15FusionCallbacksIS1I_NS1R_17LinearCombinationISI_fSI_fLNS_15FloatRoundStyleE2EEES1K_S1Q_JEEENS4_5SM1004TMEM4LOAD26SM100_TMEM_LOAD_32dp32b16xENS4_13SM90_TMA_LOADENS11_INS12_ILi2ELi4ELi3EEES15_NSS_INS5_IJS16_S1M_EEENS5_IJS1M_SC_EEEEEEENS4_39AutoVectorizingCopyWithAssumedAlignmentILi128EEENS4_14SM90_TMA_STOREES26_S28_S28_EEEvvEEEEvNT_6ParamsE) ;  /* 0xffffff5802247950 */ /* 0x000fea0003c3ffff */
.L_x_221:
[----:B------:R-:W-:-:S00]  /*a770*/  BRA `(.L_x_221) ;  /* 0xfffffffc00fc7947 */ /* 0x000fc0000383ffff */
[----:B------:R-:W-:-:S00]  /*a780*/  NOP ;  /* 0x0000000000007918 */ /* 0x000fc00000000000 */
[----:B------:R-:W-:-:S00]  /*a790*/  NOP ;  /* 0x0000000000007918 */ /* 0x000fc00000000000 */
[----:B------:R-:W-:-:S00]  /*a7a0*/  NOP ;  /* 0x0000000000007918 */ /* 0x000fc00000000000 */
[----:B------:R-:W-:-:S00]  /*a7b0*/  NOP ;  /* 0x0000000000007918 */ /* 0x000fc00000000000 */
[----:B------:R-:W-:-:S00]  /*a7c0*/  NOP ;  /* 0x0000000000007918 */ /* 0x000fc00000000000 */
[----:B------:R-:W-:-:S00]  /*a7d0*/  NOP ;  /* 0x0000000000007918 */ /* 0x000fc00000000000 */
[----:B------:R-:W-:-:S00]  /*a7e0*/  NOP ;  /* 0x0000000000007918 */ /* 0x000fc00000000000 */
[----:B------:R-:W-:-:S00]  /*a7f0*/  NOP ;  /* 0x0000000000007918 */ /* 0x000fc00000000000 */
.L_x_222:


//--------------------- .nv.global.init           --------------------------
	.section	.nv.global.init,"aw",@progbits
.nv.global.init:
	.type		$str$27,@object
	.size		$str$27,($str$28 - $str$27)
$str$27:
        /*0000*/ 	.byte	0x28, 0x61, 0x64, 0x64, 0x72, 0x65, 0x73, 0x73, 0x20, 0x26, 0x20, 0x6d, 0x61, 0x73, 0x6b, 0x29
        /*0010*/ 	.byte	0x20, 0x3d, 0x3d, 0x20, 0x30, 0x00
	.type		$str$28,@object
	.size		$str$28,($str$26 - $str$28)
$str$28:
        /*0016*/ 	.byte	0x2f, 0x74, 0x6d, 0x70, 0x2f, 0x63, 0x75, 0x74, 0x6c, 0x61, 0x73, 0x73, 0x5f, 0x73, 0x77, 0x65
        /*0026*/ 	.byte	0x65, 0x70, 0x5f, 0x73, 0x72, 0x63, 0x2f, 0x69, 0x6e, 0x63, 0x6c, 0x75, 0x64, 0x65, 0x2f, 0x63
        /*0036*/ 	.byte	0x75, 0x74, 0x65, 0x2f, 0x70, 0x6f, 0x69, 0x6e, 0x74, 0x65, 0x72, 0x5f, 0x66, 0x6c, 0x61, 0x67
        /*0046*/ 	.byte	0x67, 0x65, 0x64, 0x2e, 0x68, 0x70, 0x70, 0x00
	.type		$str$26,@object
	.size		$str$26,($str$25 - $str$26)
$str$26:
        /*004e*/ 	.byte	0x2f, 0x74, 0x6d, 0x70, 0x2f, 0x63, 0x75, 0x74, 0x6c, 0x61, 0x73, 0x73, 0x5f, 0x73, 0x77, 0x65
        /*005e*/ 	.byte	0x65, 0x70, 0x5f, 0x73, 0x72, 0x63, 0x2f, 0x69, 0x6e, 0x63, 0x6c, 0x75, 0x64, 0x65, 0x2f, 0x63
        /*006e*/ 	.byte	0x75, 0x74, 0x65, 0x2f, 0x61, 0x74, 0x6f, 0x6d, 0x2f, 0x63, 0x6f, 0x70, 0x79, 0x5f, 0x74, 0x72
        /*007e*/ 	.byte	0x61, 0x69, 0x74, 0x73, 0x5f, 0x73, 0x6d, 0x31, 0x30, 0x30, 0x2e, 0x68, 0x70, 0x70, 0x00
	.type		$str$25,@object
	.size		$str$25,(__unnamed_1 - $str$25)
$str$25:
        /*008d*/ 	.byte	0x28, 0x28, 0x75, 0x69, 0x6e, 0x74, 0x33, 0x32, 0x5f, 0x74, 0x28, 0x74, 0x68, 0x72, 0x65, 0x61
        /*009d*/ 	.byte	0x64, 0x49, 0x64, 0x78, 0x2e, 0x78, 0x29, 0x20, 0x2f, 0x20, 0x33, 0x32, 0x29, 0x20, 0x25, 0x20
        /*00ad*/ 	.byte	0x34, 0x29, 0x20, 0x3d, 0x3d, 0x20, 0x28, 0x28, 0x28, 0x74, 0x6d, 0x65, 0x6d, 0x5f, 0x61, 0x64
        /*00bd*/ 	.byte	0x64, 0x72, 0x20, 0x3e, 0x3e, 0x20, 0x31, 0x36, 0x29, 0x20, 0x2f, 0x20, 0x33, 0x32, 0x29, 0x20
        /*00cd*/ 	.byte	0x25, 0x20, 0x34, 0x29, 0x00
	.type		__unnamed_1,@object
	.size		__unnamed_1,(__unnamed_2 - __unnamed_1)
__unnamed_1:
        /*00d2*/ 	.byte	0x61, 0x75, 0x74, 0x6f, 0x20, 0x63, 0x75, 0x74, 0x65, 0x3a, 0x3a, 0x61, 0x73, 0x5f, 0x70, 0x6f
        /* <DEDUP_REMOVED lines=24> */
        /*0262*/ 	.byte	0x43, 0x3c, 0x32, 0x30, 0x34, 0x38, 0x3e, 0x3e, 0x3e, 0x3e, 0x5d, 0x00
	.type		__unnamed_2,@object
	.size		__unnamed_2,(.L_2 - __unnamed_2)
__unnamed_2:
        /* <DEDUP_REMOVED lines=42> */
        /*050e*/ 	.byte	0x3e, 0x5d, 0x00
.L_2:


//--------------------- .nv.shared._ZN7cutlass13device_kernelINS_4gemm6kernel13GemmUniversalIN4cute5tupleIJiiiiEEENS1_10collective13CollectiveMmaINS1_35MainloopSm100TmaUmmaWarpSpecializedILi12ELi2ELi4ENS5_IJNS4_1CILi2EEESB_NSA_ILi1EEEEEEEENS5_IJNSA_ILi128EEESF_NSA_ILi32EEEEEENS_10tfloat32_tENS5_IJlSC_lEEESI_SJ_NS4_8TiledMMAINS4_8MMA_AtomIJNS4_23SM100_MMA_TF32_2x1SM_SSISI_SI_fLi128ELi128ELNS4_4UMMA5MajorE0ELSO_0ELNSN_7ScaleInE0ELSP_0EEEEEENS4_6LayoutINS5_IJSC_SC_SC_EEENS5_IJNSA_ILi0EEESU_SU_EEEEENS5_IJNS4_10UnderscoreESX_SX_EEEEENS4_28SM100_TMA_2SM_LOAD_MULTICASTENS4_14ComposedLayoutINS4_7SwizzleILi3ELi4ELi3EEENS4_18smem_ptr_flag_bitsILi32EEENSS_INS5_IJNSA_ILi8EEESG_EEENS5_IJSG_SC_EEEEEEEvNS4_8identityENS4_18SM100_TMA_2SM_LOADES1A_vS1B_EENS_8epilogue10collective18CollectiveEpilogueINS1E_23Sm100TmaWarpSpecializedILi4ELi2ELi16ELb1ELb0EEEJNS5_IJNSA_ILi64EEESF_SG_EEENS5_IJNSS_IS1J_SC_EENSS_INS5_IJNSA_ILi16EEESB_EEENS5_IJSC_S1J_EEEEEEEESI_SJ_SI_SJ_NS1E_6fusion15FusionCallbacksIS1I_NS1R_17LinearCombinationISI_fSI_fLNS_15FloatRoundStyleE2EEES1K_S1Q_JEEENS4_5SM1004TMEM4LOAD26SM100_TMEM_LOAD_32dp32b16xENS4_13SM90_TMA_LOADENS11_INS12_ILi2ELi4ELi3EEES15_NSS_INS5_IJS16_S1M_EEENS5_IJS1M_SC_EEEEEEENS4_39AutoVectorizingCopyWithAssumedAlignmentILi128EEENS4_14SM90_TMA_STOREES26_S28_S28_EEEvvEEEEvNT_6ParamsE --------------------------
	.section	.nv.shared._ZN7cutlass13device_kernelINS_4gemm6kernel13GemmUniversalIN4cute5tupleIJiiiiEEENS1_10collective13CollectiveMmaINS1_35MainloopSm100TmaUmmaWarpSpecializedILi12ELi2ELi4ENS5_IJNS4_1CILi2EEESB_NSA_ILi1EEEEEEEENS5_IJNSA_ILi128EEESF_NSA_ILi32EEEEEENS_10tfloat32_tENS5_IJlSC_lEEESI_SJ_NS4_8TiledMMAINS4_8MMA_AtomIJNS4_23SM100_MMA_TF32_2x1SM_SSISI_SI_fLi128ELi128ELNS4_4UMMA5MajorE0ELSO_0ELNSN_7ScaleInE0ELSP_0EEEEEENS4_6LayoutINS5_IJSC_SC_SC_EEENS5_IJNSA_ILi0EEESU_SU_EEEEENS5_IJNS4_10UnderscoreESX_SX_EEEEENS4_28SM100_TMA_2SM_LOAD_MULTICASTENS4_14ComposedLayoutINS4_7SwizzleILi3ELi4ELi3EEENS4_18smem_ptr_flag_bitsILi32EEENSS_INS5_IJNSA_ILi8EEESG_EEENS5_IJSG_SC_EEEEEEEvNS4_8identityENS4_18SM100_TMA_2SM_LOADES1A_vS1B_EENS_8epilogue10collective18CollectiveEpilogueINS1E_23Sm100TmaWarpSpecializedILi4ELi2ELi16ELb1ELb0EEEJNS5_IJNSA_ILi64EEESF_SG_EEENS5_IJNSS_IS1J_SC_EENSS_INS5_IJNSA_ILi16EEESB_EEENS5_IJSC_S1J_EEEEEEEESI_SJ_SI_SJ_NS1E_6fusion15FusionCallbacksIS1I_NS1R_17LinearCombinationISI_fSI_fLNS_15FloatRoundStyleE2EEES1K_S1Q_JEEENS4_5SM1004TMEM4LOAD26SM100_TMEM_LOAD_32dp32b16xENS4_13SM90_TMA_LOADENS11_INS12_ILi2ELi4ELi3EEES15_NSS_INS5_IJS16_S1M_EEENS5_IJS1M_SC_EEEEEEENS4_39AutoVectorizingCopyWithAssumedAlignmentILi128EEENS4_14SM90_TMA_STOREES26_S28_S28_EEEvvEEEEvNT_6ParamsE,"aw",@nobits
	.sectionflags	@""
	.align	16
	.zero		1024


//--------------------- .nv.shared.reserved.0     --------------------------
	.section	.nv.shared.reserved.0,"aw",@nobits
	.weak		__nv_reservedSMEM_offset_0_alias
	.size		__nv_reservedSMEM_offset_0_alias, 0, 64
	.other		__nv_reservedSMEM_offset_0_alias,@"STO_CUDA_RESERVED_SHARED STV_DEFAULT"
__nv_reservedSMEM_offset_0_alias:
	.zero		0
.nv.shared.reserved.0:
	.zero		64
	.weak		__nv_reservedSMEM_tcgen05_partition
	.type		__nv_reservedSMEM_tcgen05_partition,@object
	.size		__nv_reservedSMEM_tcgen05_partition,(.L_0 - __nv_reservedSMEM_tcgen05_partition)
__nv_reservedSMEM_tcgen05_partition:
	.zero		32
.L_0:


//--------------------- .nv.global                --------------------------
	.section	.nv.global,"aw",@nobits
.nv.global:
	.type		_ZN40_INTERNAL_e719e06a_4_k_cu_aa19b577_101814cute1_E,@object
	.size		_ZN40_INTERNAL_e719e06a_4_k_cu_aa19b577_101814cute1_E,(_ZN40_INTERNAL_e719e06a_4_k_cu_aa19b577_101814cuda3std3__45__cpo6cbeginE - _ZN40_INTERNAL_e719e06a_4_k_cu_aa19b577_101814cute1_E)
_ZN40_INTERNAL_e719e06a_4_k_cu_aa19b577_101814cute1_E:
	.zero		1
	.type		_ZN40_INTERNAL_e719e06a_4_k_cu_aa19b577_101814cuda3std3__45__cpo6cbeginE,@object
	.size		_ZN40_INTERNAL_e719e06a_4_k_cu_aa19b577_101814cuda3std3__45__cpo6cbeginE,(_ZN40_INTERNAL_e719e06a_4_k_cu_aa19b577_101814cuda3std3__48in_placeE - _ZN40_INTERNAL_e719e06a_4_k_cu_aa19b577_101814cuda3std3__45__cpo6cbeginE)
_ZN40_INTERNAL_e719e06a_4_k_cu_aa19b577_101814cuda3std3__45__cpo6cbeginE:
	.zero		1
	.type		_ZN40_INTERNAL_e719e06a_4_k_cu_aa19b577_101814cuda3std3__48in_placeE,@object
	.size		_ZN40_INTERNAL_e719e06a_4_k_cu_aa19b577_101814cuda3std3__48in_placeE,(_ZN40_INTERNAL_e719e06a_4_k_cu_aa19b577_101814cuda3std6ranges3__45__cpo9iter_moveE - _ZN40_INTERNAL_e719e06a_4_k_cu_aa19b577_101814cuda3std3__48in_placeE)
_ZN40_INTERNAL_e719e06a_4_k_cu_aa19b577_101814cuda3std3__48in_placeE:
	.zero		1
	.type		_ZN40_INTERNAL_e719e06a_4_k_cu_aa19b577_101814cuda3std6ranges3__45__cpo9iter_moveE,@object
	.size		_ZN40_INTERNAL_e719e06a_4_k_cu_aa19b577_101814cuda3std6ranges3__45__cpo9iter_moveE,(_ZN40_INTERNAL_e719e06a_4_k_cu_aa19b577_101814cuda3std3__45__cpo5beginE - _ZN40_INTERNAL_e719e06a_4_k_cu_aa19b577_101814cuda3std6ranges3__45__cpo9iter_moveE)
_ZN40_INTERNAL_e719e06a_4_k_cu_aa19b577_101814cuda3std6ranges3__45__cpo9iter_moveE:
	.zero		1
	.type		_ZN40_INTERNAL_e719e06a_4_k_cu_aa19b577_101814cuda3std3__45__cpo5beginE,@object
	.size		_ZN40_INTERNAL_e719e06a_4_k_cu_aa19b577_101814cuda3std3__45__cpo5beginE,(_ZN40_INTERNAL_e719e06a_4_k_cu_aa19b577_101814cuda3std3__442_GLOBAL__N__e719e06a_4_k_cu_aa19b577_101816ignoreE - _ZN40_INTERNAL_e719e06a_4_k_cu_aa19b577_101814cuda3std3__45__cpo5beginE)
_ZN40_INTERNAL_e719e06a_4_k_cu_aa19b577_101814cuda3std3__45__cpo5beginE:
	.zero		1
	.type		_ZN40_INTERNAL_e719e06a_4_k_cu_aa19b577_101814cuda3std3__442_GLOBAL__N__e719e06a_4_k_cu_aa19b577_101816ignoreE,@object
	.size		_ZN40_INTERNAL_e719e06a_4_k_cu_aa19b577_101814cuda3std3__442_GLOBAL__N__e719e06a_4_k_cu_aa19b577_101816ignoreE,(_ZN40_INTERNAL_e719e06a_4_k_cu_aa19b577_101814cute7productE - _ZN40_INTERNAL_e719e06a_4_k_cu_aa19b577_101814cuda3std3__442_GLOBAL__N__e719e06a_4_k_cu_aa19b577_101816ignoreE)
_ZN40_INTERNAL_e719e06a_4_k_cu_aa19b577_101814cuda3std3__442_GLOBAL__N__e719e06a_4_k_cu_aa19b577_101816ignoreE:
	.zero		1
	.type		_ZN40_INTERNAL_e719e06a_4_k_cu_aa19b577_101814cute7productE,@object
	.size		_ZN40_INTERNAL_e719e06a_4_k_cu_aa19b577_101814cute7productE,(_ZN40_INTERNAL_e719e06a_4_k_cu_aa19b577_101814cuda3std3__45__cpo3endE - _ZN40_INTERNAL_e719e06a_4_k_cu_aa19b577_101814cute7productE)
_ZN40_INTERNAL_e719e06a_4_k_cu_aa19b577_101814cute7productE:
	.zero		1
	.type		_ZN40_INTERNAL_e719e06a_4_k_cu_aa19b577_101814cuda3std3__45__cpo3endE,@object
	.size		_ZN40_INTERNAL_e719e06a_4_k_cu_aa19b577_101814cuda3std3__45__cpo3endE,(_ZN40_INTERNAL_e719e06a_4_k_cu_aa19b577_101814cuda3std3__419piecewise_constructE - _ZN40_INTERNAL_e719e06a_4_k_cu_aa19b577_101814cuda3std3__45__cpo3endE)
_ZN40_INTERNAL_e719e06a_4_k_cu_aa19b577_101814cuda3std3__45__cpo3endE:
	.zero		1
	.type		_ZN40_INTERNAL_e719e06a_4_k_cu_aa19b577_101814cuda3std3__419piecewise_constructE,@object
	.size		_ZN40_INTERNAL_e719e06a_4_k_cu_aa19b577_101814cuda3std3__419piecewise_constructE,(_ZN40_INTERNAL_e719e06a_4_k_cu_aa19b577_101814cuda3std3__45__cpo4cendE - _ZN40_INTERNAL_e719e06a_4_k_cu_aa19b577_101814cuda3std3__419piecewise_constructE)
_ZN40_INTERNAL_e719e06a_4_k_cu_aa19b577_101814cuda3std3__419piecewise_constructE:
	.zero		1
	.type		_ZN40_INTERNAL_e719e06a_4_k_cu_aa19b577_101814cuda3std3__45__cpo4cendE,@object
	.size		_ZN40_INTERNAL_e719e06a_4_k_cu_aa19b577_101814cuda3std3__45__cpo4cendE,(_ZN40_INTERNAL_e719e06a_4_k_cu_aa19b577_101814cuda3std6ranges3__45__cpo4swapE - _ZN40_INTERNAL_e719e06a_4_k_cu_aa19b577_101814cuda3std3__45__cpo4cendE)
_ZN40_INTERNAL_e719e06a_4_k_cu_aa19b577_101814cuda3std3__45__cpo4cendE:
	.zero		1
	.type		_ZN40_INTERNAL_e719e06a_4_k_cu_aa19b577_101814cuda3std6ranges3__45__cpo4swapE,@object
	.size		_ZN40_INTERNAL_e719e06a_4_k_cu_aa19b577_101814cuda3std6ranges3__45__cpo4swapE,(.L_10 - _ZN40_INTERNAL_e719e06a_4_k_cu_aa19b577_101814cuda3std6ranges3__45__cpo4swapE)
_ZN40_INTERNAL_e719e06a_4_k_cu_aa19b577_101814cuda3std6ranges3__45__cpo4swapE:
	.zero		1
.L_10:


//--------------------- .nv.constant0._ZN7cutlass13device_kernelINS_4gemm6kernel13GemmUniversalIN4cute5tupleIJiiiiEEENS1_10collective13CollectiveMmaINS1_35MainloopSm100TmaUmmaWarpSpecializedILi12ELi2ELi4ENS5_IJNS4_1CILi2EEESB_NSA_ILi1EEEEEEEENS5_IJNSA_ILi128EEESF_NSA_ILi32EEEEEENS_10tfloat32_tENS5_IJlSC_lEEESI_SJ_NS4_8TiledMMAINS4_8MMA_AtomIJNS4_23SM100_MMA_TF32_2x1SM_SSISI_SI_fLi128ELi128ELNS4_4UMMA5MajorE0ELSO_0ELNSN_7ScaleInE0ELSP_0EEEEEENS4_6LayoutINS5_IJSC_SC_SC_EEENS5_IJNSA_ILi0EEESU_SU_EEEEENS5_IJNS4_10UnderscoreESX_SX_EEEEENS4_28SM100_TMA_2SM_LOAD_MULTICASTENS4_14ComposedLayoutINS4_7SwizzleILi3ELi4ELi3EEENS4_18smem_ptr_flag_bitsILi32EEENSS_INS5_IJNSA_ILi8EEESG_EEENS5_IJSG_SC_EEEEEEEvNS4_8identityENS4_18SM100_TMA_2SM_LOADES1A_vS1B_EENS_8epilogue10collective18CollectiveEpilogueINS1E_23Sm100TmaWarpSpecializedILi4ELi2ELi16ELb1ELb0EEEJNS5_IJNSA_ILi64EEESF_SG_EEENS5_IJNSS_IS1J_SC_EENSS_INS5_IJNSA_ILi16EEESB_EEENS5_IJSC_S1J_EEEEEEEESI_SJ_SI_SJ_NS1E_6fusion15FusionCallbacksIS1I_NS1R_17LinearCombinationISI_fSI_fLNS_15FloatRoundStyleE2EEES1K_S1Q_JEEENS4_5SM1004TMEM4LOAD26SM100_TMEM_LOAD_32dp32b16xENS4_13SM90_TMA_LOADENS11_INS12_ILi2ELi4ELi3EEES15_NSS_INS5_IJS16_S1M_EEENS5_IJS1M_SC_EEEEEEENS4_39AutoVectorizingCopyWithAssumedAlignmentILi128EEENS4_14SM90_TMA_STOREES26_S28_S28_EEEvvEEEEvNT_6ParamsE --------------------------
	.section	.nv.constant0._ZN7cutlass13device_kernelINS_4gemm6kernel13GemmUniversalIN4cute5tupleIJiiiiEEENS1_10collective13CollectiveMmaINS1_35MainloopSm100TmaUmmaWarpSpecializedILi12ELi2ELi4ENS5_IJNS4_1CILi2EEESB_NSA_ILi1EEEEEEEENS5_IJNSA_ILi128EEESF_NSA_ILi32EEEEEENS_10tfloat32_tENS5_IJlSC_lEEESI_SJ_NS4_8TiledMMAINS4_8MMA_AtomIJNS4_23SM100_MMA_TF32_2x1SM_SSISI_SI_fLi128ELi128ELNS4_4UMMA5MajorE0ELSO_0ELNSN_7ScaleInE0ELSP_0EEEEEENS4_6LayoutINS5_IJSC_SC_SC_EEENS5_IJNSA_ILi0EEESU_SU_EEEEENS5_IJNS4_10UnderscoreESX_SX_EEEEENS4_28SM100_TMA_2SM_LOAD_MULTICASTENS4_14ComposedLayoutINS4_7SwizzleILi3ELi4ELi3EEENS4_18smem_ptr_flag_bitsILi32EEENSS_INS5_IJNSA_ILi8EEESG_EEENS5_IJSG_SC_EEEEEEEvNS4_8identityENS4_18SM100_TMA_2SM_LOADES1A_vS1B_EENS_8epilogue10collective18CollectiveEpilogueINS1E_23Sm100TmaWarpSpecializedILi4ELi2ELi16ELb1ELb0EEEJNS5_IJNSA_ILi64EEESF_SG_EEENS5_IJNSS_IS1J_SC_EENSS_INS5_IJNSA_ILi16EEESB_EEENS5_IJSC_S1J_EEEEEEEESI_SJ_SI_SJ_NS1E_6fusion15FusionCallbacksIS1I_NS1R_17LinearCombinationISI_fSI_fLNS_15FloatRoundStyleE2EEES1K_S1Q_JEEENS4_5SM1004TMEM4LOAD26SM100_TMEM_LOAD_32dp32b16xENS4_13SM90_TMA_LOADENS11_INS12_ILi2ELi4ELi3EEES15_NSS_INS5_IJS16_S1M_EEENS5_IJS1M_SC_EEEEEEENS4_39AutoVectorizingCopyWithAssumedAlignmentILi128EEENS4_14SM90_TMA_STOREES26_S28_S28_EEEvvEEEEvNT_6ParamsE,"a",@progbits
	.sectionflags	@""
	.align	4
.nv.constant0._ZN7cutlass13device_kernelINS_4gemm6kernel13GemmUniversalIN4cute5tupleIJiiiiEEENS1_10collective13CollectiveMmaINS1_35MainloopSm100TmaUmmaWarpSpecializedILi12ELi2ELi4ENS5_IJNS4_1CILi2EEESB_NSA_ILi1EEEEEEEENS5_IJNSA_ILi128EEESF_NSA_ILi32EEEEEENS_10tfloat32_tENS5_IJlSC_lEEESI_SJ_NS4_8TiledMMAINS4_8MMA_AtomIJNS4_23SM100_MMA_TF32_2x1SM_SSISI_SI_fLi128ELi128ELNS4_4UMMA5MajorE0ELSO_0ELNSN_7ScaleInE0ELSP_0EEEEEENS4_6LayoutINS5_IJSC_SC_SC_EEENS5_IJNSA_ILi0EEESU_SU_EEEEENS5_IJNS4_10UnderscoreESX_SX_EEEEENS4_28SM100_TMA_2SM_LOAD_MULTICASTENS4_14ComposedLayoutINS4_7SwizzleILi3ELi4ELi3EEENS4_18smem_ptr_flag_bitsILi32EEENSS_INS5_IJNSA_ILi8EEESG_EEENS5_IJSG_SC_EEEEEEEvNS4_8identityENS4_18SM100_TMA_2SM_LOADES1A_vS1B_EENS_8epilogue10collective18CollectiveEpilogueINS1E_23Sm100TmaWarpSpecializedILi4ELi2ELi16ELb1ELb0EEEJNS5_IJNSA_ILi64EEESF_SG_EEENS5_IJNSS_IS1J_SC_EENSS_INS5_IJNSA_ILi16EEESB_EEENS5_IJSC_S1J_EEEEEEEESI_SJ_SI_SJ_NS1E_6fusion15FusionCallbacksIS1I_NS1R_17LinearCombinationISI_fSI_fLNS_15FloatRoundStyleE2EEES1K_S1Q_JEEENS4_5SM1004TMEM4LOAD26SM100_TMEM_LOAD_32dp32b16xENS4_13SM90_TMA_LOADENS11_INS12_ILi2ELi4ELi3EEES15_NSS_INS5_IJS16_S1M_EEENS5_IJS1M_SC_EEEEEEENS4_39AutoVectorizingCopyWithAssumedAlignmentILi128EEENS4_14SM90_TMA_STOREES26_S28_S28_EEEvvEEEEvNT_6ParamsE:
	.zero		2944


//--------------------- SYMBOLS --------------------------

	.type		.nv.reservedSmem.offset0,@object
	.size		.nv.reservedSmem.offset0,0x4
	.type		.nv.reservedSmem.cap,@object
	.size		.nv.reservedSmem.cap,0x4
	.type		__assertfail,@function
